//
// Generated by NVIDIA NVVM Compiler
//
// Compiler Build ID: CL-36424714
// Cuda compilation tools, release 13.0, V13.0.88
// Based on NVVM 20.0.0
//

.version 9.0
.target sm_100
.address_size 64

	// .globl	_Z12monteCarloPIPii
.global .align 4 .b8 precalc_xorwow_matrix[102400];
.global .align 4 .b8 precalc_xorwow_offset_matrix[102400];
.global .align 4 .b8 mrg32k3aM1[2304];
.global .align 4 .b8 mrg32k3aM2[2304];
.global .align 4 .b8 mrg32k3aM1SubSeq[2016];
.global .align 4 .b8 mrg32k3aM2SubSeq[2016];
.global .align 4 .b8 mrg32k3aM1Seq[2304];
.global .align 4 .b8 mrg32k3aM2Seq[2304];
.const .align 8 .b8 __cr_lgamma_table[72];

.visible .entry _Z12monteCarloPIPii(
	.param .u64 .ptr .align 1 _Z12monteCarloPIPii_param_0,
	.param .u32 _Z12monteCarloPIPii_param_1
)
{
	.local .align 8 .b8 	__local_depot0[48];
	.reg .b64 	%SP;
	.reg .b64 	%SPL;
	.reg .pred 	%p<72>;
	.reg .b32 	%r<1367>;
	.reg .b64 	%rd<44>;
	.reg .b64 	%fd<19>;

	mov.u64 	%SPL, __local_depot0;
	ld.param.u64 	%rd10, [_Z12monteCarloPIPii_param_0];
	ld.param.u32 	%r583, [_Z12monteCarloPIPii_param_1];
	add.u64 	%rd1, %SPL, 0;
	mov.u32 	%r584, %tid.x;
	mov.u32 	%r585, %ctaid.x;
	mov.u32 	%r586, %ntid.x;
	mad.lo.s32 	%r1, %r585, %r586, %r584;
	// begin inline asm
	mov.u64 	%rd11, %clock64;
	// end inline asm
	cvt.u32.u64 	%r587, %rd11;
	add.s32 	%r588, %r1, %r587;
	xor.b32  	%r589, %r588, -1429050551;
	mul.lo.s32 	%r2, %r589, 1099087573;
	setp.gt.s32 	%p1, %r588, -1;
	selp.b32 	%r3, -644748465, -1947113066, %p1;
	add.s32 	%r590, %r3, %r2;
	add.s32 	%r1359, %r590, 6615241;
	add.s32 	%r1080, %r2, 123456789;
	st.local.v2.u32 	[%rd1], {%r1359, %r1080};
	xor.b32  	%r1079, %r2, 362436069;
	add.s32 	%r1078, %r3, 521288629;
	st.local.v2.u32 	[%rd1+8], {%r1079, %r1078};
	xor.b32  	%r1077, %r3, 88675123;
	add.s32 	%r1076, %r2, 5783321;
	st.local.v2.u32 	[%rd1+16], {%r1077, %r1076};
	setp.eq.s32 	%p2, %r1, 0;
	@%p2 bra 	$L__BB0_115;
	cvt.s64.s32 	%rd43, %r1;
	mov.b32 	%r1063, 0;
$L__BB0_2:
	mov.u64 	%rd3, %rd43;
	and.b64  	%rd4, %rd3, 3;
	setp.eq.s64 	%p3, %rd4, 0;
	@%p3 bra 	$L__BB0_114;
	mul.wide.u32 	%rd13, %r1063, 3200;
	mov.u64 	%rd14, precalc_xorwow_matrix;
	add.s64 	%rd5, %rd14, %rd13;
	mov.b32 	%r1076, 0;
	mov.u32 	%r1077, %r1076;
	mov.u32 	%r1078, %r1076;
	mov.u32 	%r1079, %r1076;
	mov.u32 	%r1080, %r1076;
	mov.u32 	%r1069, %r1076;
$L__BB0_4:
	mul.wide.u32 	%rd15, %r1069, 4;
	add.s64 	%rd16, %rd1, %rd15;
	ld.local.u32 	%r22, [%rd16+4];
	shl.b32 	%r23, %r1069, 5;
	mov.b32 	%r1075, 0;
$L__BB0_5:
	.pragma "nounroll";
	shr.u32 	%r594, %r22, %r1075;
	and.b32  	%r595, %r594, 1;
	setp.eq.b32 	%p4, %r595, 1;
	not.pred 	%p5, %p4;
	add.s32 	%r596, %r23, %r1075;
	mul.lo.s32 	%r597, %r596, 5;
	mul.wide.u32 	%rd17, %r597, 4;
	add.s64 	%rd6, %rd5, %rd17;
	@%p5 bra 	$L__BB0_7;
	ld.global.u32 	%r598, [%rd6];
	xor.b32  	%r1080, %r1080, %r598;
	ld.global.u32 	%r599, [%rd6+4];
	xor.b32  	%r1079, %r1079, %r599;
	ld.global.u32 	%r600, [%rd6+8];
	xor.b32  	%r1078, %r1078, %r600;
	ld.global.u32 	%r601, [%rd6+12];
	xor.b32  	%r1077, %r1077, %r601;
	ld.global.u32 	%r602, [%rd6+16];
	xor.b32  	%r1076, %r1076, %r602;
$L__BB0_7:
	and.b32  	%r604, %r594, 2;
	setp.eq.s32 	%p6, %r604, 0;
	@%p6 bra 	$L__BB0_9;
	ld.global.u32 	%r605, [%rd6+20];
	xor.b32  	%r1080, %r1080, %r605;
	ld.global.u32 	%r606, [%rd6+24];
	xor.b32  	%r1079, %r1079, %r606;
	ld.global.u32 	%r607, [%rd6+28];
	xor.b32  	%r1078, %r1078, %r607;
	ld.global.u32 	%r608, [%rd6+32];
	xor.b32  	%r1077, %r1077, %r608;
	ld.global.u32 	%r609, [%rd6+36];
	xor.b32  	%r1076, %r1076, %r609;
$L__BB0_9:
	and.b32  	%r611, %r594, 4;
	setp.eq.s32 	%p7, %r611, 0;
	@%p7 bra 	$L__BB0_11;
	ld.global.u32 	%r612, [%rd6+40];
	xor.b32  	%r1080, %r1080, %r612;
	ld.global.u32 	%r613, [%rd6+44];
	xor.b32  	%r1079, %r1079, %r613;
	ld.global.u32 	%r614, [%rd6+48];
	xor.b32  	%r1078, %r1078, %r614;
	ld.global.u32 	%r615, [%rd6+52];
	xor.b32  	%r1077, %r1077, %r615;
	ld.global.u32 	%r616, [%rd6+56];
	xor.b32  	%r1076, %r1076, %r616;
$L__BB0_11:
	and.b32  	%r618, %r594, 8;
	setp.eq.s32 	%p8, %r618, 0;
	@%p8 bra 	$L__BB0_13;
	ld.global.u32 	%r619, [%rd6+60];
	xor.b32  	%r1080, %r1080, %r619;
	ld.global.u32 	%r620, [%rd6+64];
	xor.b32  	%r1079, %r1079, %r620;
	ld.global.u32 	%r621, [%rd6+68];
	xor.b32  	%r1078, %r1078, %r621;
	ld.global.u32 	%r622, [%rd6+72];
	xor.b32  	%r1077, %r1077, %r622;
	ld.global.u32 	%r623, [%rd6+76];
	xor.b32  	%r1076, %r1076, %r623;
$L__BB0_13:
	and.b32  	%r625, %r594, 16;
	setp.eq.s32 	%p9, %r625, 0;
	@%p9 bra 	$L__BB0_15;
	ld.global.u32 	%r626, [%rd6+80];
	xor.b32  	%r1080, %r1080, %r626;
	ld.global.u32 	%r627, [%rd6+84];
	xor.b32  	%r1079, %r1079, %r627;
	ld.global.u32 	%r628, [%rd6+88];
	xor.b32  	%r1078, %r1078, %r628;
	ld.global.u32 	%r629, [%rd6+92];
	xor.b32  	%r1077, %r1077, %r629;
	ld.global.u32 	%r630, [%rd6+96];
	xor.b32  	%r1076, %r1076, %r630;
$L__BB0_15:
	and.b32  	%r632, %r594, 32;
	setp.eq.s32 	%p10, %r632, 0;
	@%p10 bra 	$L__BB0_17;
	ld.global.u32 	%r633, [%rd6+100];
	xor.b32  	%r1080, %r1080, %r633;
	ld.global.u32 	%r634, [%rd6+104];
	xor.b32  	%r1079, %r1079, %r634;
	ld.global.u32 	%r635, [%rd6+108];
	xor.b32  	%r1078, %r1078, %r635;
	ld.global.u32 	%r636, [%rd6+112];
	xor.b32  	%r1077, %r1077, %r636;
	ld.global.u32 	%r637, [%rd6+116];
	xor.b32  	%r1076, %r1076, %r637;
$L__BB0_17:
	and.b32  	%r639, %r594, 64;
	setp.eq.s32 	%p11, %r639, 0;
	@%p11 bra 	$L__BB0_19;
	ld.global.u32 	%r640, [%rd6+120];
	xor.b32  	%r1080, %r1080, %r640;
	ld.global.u32 	%r641, [%rd6+124];
	xor.b32  	%r1079, %r1079, %r641;
	ld.global.u32 	%r642, [%rd6+128];
	xor.b32  	%r1078, %r1078, %r642;
	ld.global.u32 	%r643, [%rd6+132];
	xor.b32  	%r1077, %r1077, %r643;
	ld.global.u32 	%r644, [%rd6+136];
	xor.b32  	%r1076, %r1076, %r644;
$L__BB0_19:
	and.b32  	%r646, %r594, 128;
	setp.eq.s32 	%p12, %r646, 0;
	@%p12 bra 	$L__BB0_21;
	ld.global.u32 	%r647, [%rd6+140];
	xor.b32  	%r1080, %r1080, %r647;
	ld.global.u32 	%r648, [%rd6+144];
	xor.b32  	%r1079, %r1079, %r648;
	ld.global.u32 	%r649, [%rd6+148];
	xor.b32  	%r1078, %r1078, %r649;
	ld.global.u32 	%r650, [%rd6+152];
	xor.b32  	%r1077, %r1077, %r650;
	ld.global.u32 	%r651, [%rd6+156];
	xor.b32  	%r1076, %r1076, %r651;
$L__BB0_21:
	and.b32  	%r653, %r594, 256;
	setp.eq.s32 	%p13, %r653, 0;
	@%p13 bra 	$L__BB0_23;
	ld.global.u32 	%r654, [%rd6+160];
	xor.b32  	%r1080, %r1080, %r654;
	ld.global.u32 	%r655, [%rd6+164];
	xor.b32  	%r1079, %r1079, %r655;
	ld.global.u32 	%r656, [%rd6+168];
	xor.b32  	%r1078, %r1078, %r656;
	ld.global.u32 	%r657, [%rd6+172];
	xor.b32  	%r1077, %r1077, %r657;
	ld.global.u32 	%r658, [%rd6+176];
	xor.b32  	%r1076, %r1076, %r658;
$L__BB0_23:
	and.b32  	%r660, %r594, 512;
	setp.eq.s32 	%p14, %r660, 0;
	@%p14 bra 	$L__BB0_25;
	ld.global.u32 	%r661, [%rd6+180];
	xor.b32  	%r1080, %r1080, %r661;
	ld.global.u32 	%r662, [%rd6+184];
	xor.b32  	%r1079, %r1079, %r662;
	ld.global.u32 	%r663, [%rd6+188];
	xor.b32  	%r1078, %r1078, %r663;
	ld.global.u32 	%r664, [%rd6+192];
	xor.b32  	%r1077, %r1077, %r664;
	ld.global.u32 	%r665, [%rd6+196];
	xor.b32  	%r1076, %r1076, %r665;
$L__BB0_25:
	and.b32  	%r667, %r594, 1024;
	setp.eq.s32 	%p15, %r667, 0;
	@%p15 bra 	$L__BB0_27;
	ld.global.u32 	%r668, [%rd6+200];
	xor.b32  	%r1080, %r1080, %r668;
	ld.global.u32 	%r669, [%rd6+204];
	xor.b32  	%r1079, %r1079, %r669;
	ld.global.u32 	%r670, [%rd6+208];
	xor.b32  	%r1078, %r1078, %r670;
	ld.global.u32 	%r671, [%rd6+212];
	xor.b32  	%r1077, %r1077, %r671;
	ld.global.u32 	%r672, [%rd6+216];
	xor.b32  	%r1076, %r1076, %r672;
$L__BB0_27:
	and.b32  	%r674, %r594, 2048;
	setp.eq.s32 	%p16, %r674, 0;
	@%p16 bra 	$L__BB0_29;
	ld.global.u32 	%r675, [%rd6+220];
	xor.b32  	%r1080, %r1080, %r675;
	ld.global.u32 	%r676, [%rd6+224];
	xor.b32  	%r1079, %r1079, %r676;
	ld.global.u32 	%r677, [%rd6+228];
	xor.b32  	%r1078, %r1078, %r677;
	ld.global.u32 	%r678, [%rd6+232];
	xor.b32  	%r1077, %r1077, %r678;
	ld.global.u32 	%r679, [%rd6+236];
	xor.b32  	%r1076, %r1076, %r679;
$L__BB0_29:
	and.b32  	%r681, %r594, 4096;
	setp.eq.s32 	%p17, %r681, 0;
	@%p17 bra 	$L__BB0_31;
	ld.global.u32 	%r682, [%rd6+240];
	xor.b32  	%r1080, %r1080, %r682;
	ld.global.u32 	%r683, [%rd6+244];
	xor.b32  	%r1079, %r1079, %r683;
	ld.global.u32 	%r684, [%rd6+248];
	xor.b32  	%r1078, %r1078, %r684;
	ld.global.u32 	%r685, [%rd6+252];
	xor.b32  	%r1077, %r1077, %r685;
	ld.global.u32 	%r686, [%rd6+256];
	xor.b32  	%r1076, %r1076, %r686;
$L__BB0_31:
	and.b32  	%r688, %r594, 8192;
	setp.eq.s32 	%p18, %r688, 0;
	@%p18 bra 	$L__BB0_33;
	ld.global.u32 	%r689, [%rd6+260];
	xor.b32  	%r1080, %r1080, %r689;
	ld.global.u32 	%r690, [%rd6+264];
	xor.b32  	%r1079, %r1079, %r690;
	ld.global.u32 	%r691, [%rd6+268];
	xor.b32  	%r1078, %r1078, %r691;
	ld.global.u32 	%r692, [%rd6+272];
	xor.b32  	%r1077, %r1077, %r692;
	ld.global.u32 	%r693, [%rd6+276];
	xor.b32  	%r1076, %r1076, %r693;
$L__BB0_33:
	and.b32  	%r695, %r594, 16384;
	setp.eq.s32 	%p19, %r695, 0;
	@%p19 bra 	$L__BB0_35;
	ld.global.u32 	%r696, [%rd6+280];
	xor.b32  	%r1080, %r1080, %r696;
	ld.global.u32 	%r697, [%rd6+284];
	xor.b32  	%r1079, %r1079, %r697;
	ld.global.u32 	%r698, [%rd6+288];
	xor.b32  	%r1078, %r1078, %r698;
	ld.global.u32 	%r699, [%rd6+292];
	xor.b32  	%r1077, %r1077, %r699;
	ld.global.u32 	%r700, [%rd6+296];
	xor.b32  	%r1076, %r1076, %r700;
$L__BB0_35:
	and.b32  	%r702, %r594, 32768;
	setp.eq.s32 	%p20, %r702, 0;
	@%p20 bra 	$L__BB0_37;
	ld.global.u32 	%r703, [%rd6+300];
	xor.b32  	%r1080, %r1080, %r703;
	ld.global.u32 	%r704, [%rd6+304];
	xor.b32  	%r1079, %r1079, %r704;
	ld.global.u32 	%r705, [%rd6+308];
	xor.b32  	%r1078, %r1078, %r705;
	ld.global.u32 	%r706, [%rd6+312];
	xor.b32  	%r1077, %r1077, %r706;
	ld.global.u32 	%r707, [%rd6+316];
	xor.b32  	%r1076, %r1076, %r707;
$L__BB0_37:
	add.s32 	%r1075, %r1075, 16;
	setp.ne.s32 	%p21, %r1075, 32;
	@%p21 bra 	$L__BB0_5;
	mad.lo.s32 	%r708, %r1069, -31, %r23;
	add.s32 	%r1069, %r708, 1;
	setp.ne.s32 	%p22, %r1069, 5;
	@%p22 bra 	$L__BB0_4;
	st.local.u32 	[%rd1+4], %r1080;
	st.local.v2.u32 	[%rd1+8], {%r1079, %r1078};
	st.local.v2.u32 	[%rd1+16], {%r1077, %r1076};
	setp.eq.s64 	%p23, %rd4, 1;
	@%p23 bra 	$L__BB0_114;
	mov.b32 	%r1076, 0;
	mov.u32 	%r1077, %r1076;
	mov.u32 	%r1078, %r1076;
	mov.u32 	%r1079, %r1076;
	mov.u32 	%r1080, %r1076;
	mov.u32 	%r1161, %r1076;
$L__BB0_41:
	mul.wide.u32 	%rd18, %r1161, 4;
	add.s64 	%rd19, %rd1, %rd18;
	ld.local.u32 	%r198, [%rd19+4];
	shl.b32 	%r199, %r1161, 5;
	mov.b32 	%r1167, 0;
$L__BB0_42:
	.pragma "nounroll";
	shr.u32 	%r711, %r198, %r1167;
	and.b32  	%r712, %r711, 1;
	setp.eq.b32 	%p24, %r712, 1;
	not.pred 	%p25, %p24;
	add.s32 	%r713, %r199, %r1167;
	mul.lo.s32 	%r714, %r713, 5;
	mul.wide.u32 	%rd20, %r714, 4;
	add.s64 	%rd7, %rd5, %rd20;
	@%p25 bra 	$L__BB0_44;
	ld.global.u32 	%r715, [%rd7];
	xor.b32  	%r1080, %r1080, %r715;
	ld.global.u32 	%r716, [%rd7+4];
	xor.b32  	%r1079, %r1079, %r716;
	ld.global.u32 	%r717, [%rd7+8];
	xor.b32  	%r1078, %r1078, %r717;
	ld.global.u32 	%r718, [%rd7+12];
	xor.b32  	%r1077, %r1077, %r718;
	ld.global.u32 	%r719, [%rd7+16];
	xor.b32  	%r1076, %r1076, %r719;
$L__BB0_44:
	and.b32  	%r721, %r711, 2;
	setp.eq.s32 	%p26, %r721, 0;
	@%p26 bra 	$L__BB0_46;
	ld.global.u32 	%r722, [%rd7+20];
	xor.b32  	%r1080, %r1080, %r722;
	ld.global.u32 	%r723, [%rd7+24];
	xor.b32  	%r1079, %r1079, %r723;
	ld.global.u32 	%r724, [%rd7+28];
	xor.b32  	%r1078, %r1078, %r724;
	ld.global.u32 	%r725, [%rd7+32];
	xor.b32  	%r1077, %r1077, %r725;
	ld.global.u32 	%r726, [%rd7+36];
	xor.b32  	%r1076, %r1076, %r726;
$L__BB0_46:
	and.b32  	%r728, %r711, 4;
	setp.eq.s32 	%p27, %r728, 0;
	@%p27 bra 	$L__BB0_48;
	ld.global.u32 	%r729, [%rd7+40];
	xor.b32  	%r1080, %r1080, %r729;
	ld.global.u32 	%r730, [%rd7+44];
	xor.b32  	%r1079, %r1079, %r730;
	ld.global.u32 	%r731, [%rd7+48];
	xor.b32  	%r1078, %r1078, %r731;
	ld.global.u32 	%r732, [%rd7+52];
	xor.b32  	%r1077, %r1077, %r732;
	ld.global.u32 	%r733, [%rd7+56];
	xor.b32  	%r1076, %r1076, %r733;
$L__BB0_48:
	and.b32  	%r735, %r711, 8;
	setp.eq.s32 	%p28, %r735, 0;
	@%p28 bra 	$L__BB0_50;
	ld.global.u32 	%r736, [%rd7+60];
	xor.b32  	%r1080, %r1080, %r736;
	ld.global.u32 	%r737, [%rd7+64];
	xor.b32  	%r1079, %r1079, %r737;
	ld.global.u32 	%r738, [%rd7+68];
	xor.b32  	%r1078, %r1078, %r738;
	ld.global.u32 	%r739, [%rd7+72];
	xor.b32  	%r1077, %r1077, %r739;
	ld.global.u32 	%r740, [%rd7+76];
	xor.b32  	%r1076, %r1076, %r740;
$L__BB0_50:
	and.b32  	%r742, %r711, 16;
	setp.eq.s32 	%p29, %r742, 0;
	@%p29 bra 	$L__BB0_52;
	ld.global.u32 	%r743, [%rd7+80];
	xor.b32  	%r1080, %r1080, %r743;
	ld.global.u32 	%r744, [%rd7+84];
	xor.b32  	%r1079, %r1079, %r744;
	ld.global.u32 	%r745, [%rd7+88];
	xor.b32  	%r1078, %r1078, %r745;
	ld.global.u32 	%r746, [%rd7+92];
	xor.b32  	%r1077, %r1077, %r746;
	ld.global.u32 	%r747, [%rd7+96];
	xor.b32  	%r1076, %r1076, %r747;
$L__BB0_52:
	and.b32  	%r749, %r711, 32;
	setp.eq.s32 	%p30, %r749, 0;
	@%p30 bra 	$L__BB0_54;
	ld.global.u32 	%r750, [%rd7+100];
	xor.b32  	%r1080, %r1080, %r750;
	ld.global.u32 	%r751, [%rd7+104];
	xor.b32  	%r1079, %r1079, %r751;
	ld.global.u32 	%r752, [%rd7+108];
	xor.b32  	%r1078, %r1078, %r752;
	ld.global.u32 	%r753, [%rd7+112];
	xor.b32  	%r1077, %r1077, %r753;
	ld.global.u32 	%r754, [%rd7+116];
	xor.b32  	%r1076, %r1076, %r754;
$L__BB0_54:
	and.b32  	%r756, %r711, 64;
	setp.eq.s32 	%p31, %r756, 0;
	@%p31 bra 	$L__BB0_56;
	ld.global.u32 	%r757, [%rd7+120];
	xor.b32  	%r1080, %r1080, %r757;
	ld.global.u32 	%r758, [%rd7+124];
	xor.b32  	%r1079, %r1079, %r758;
	ld.global.u32 	%r759, [%rd7+128];
	xor.b32  	%r1078, %r1078, %r759;
	ld.global.u32 	%r760, [%rd7+132];
	xor.b32  	%r1077, %r1077, %r760;
	ld.global.u32 	%r761, [%rd7+136];
	xor.b32  	%r1076, %r1076, %r761;
$L__BB0_56:
	and.b32  	%r763, %r711, 128;
	setp.eq.s32 	%p32, %r763, 0;
	@%p32 bra 	$L__BB0_58;
	ld.global.u32 	%r764, [%rd7+140];
	xor.b32  	%r1080, %r1080, %r764;
	ld.global.u32 	%r765, [%rd7+144];
	xor.b32  	%r1079, %r1079, %r765;
	ld.global.u32 	%r766, [%rd7+148];
	xor.b32  	%r1078, %r1078, %r766;
	ld.global.u32 	%r767, [%rd7+152];
	xor.b32  	%r1077, %r1077, %r767;
	ld.global.u32 	%r768, [%rd7+156];
	xor.b32  	%r1076, %r1076, %r768;
$L__BB0_58:
	and.b32  	%r770, %r711, 256;
	setp.eq.s32 	%p33, %r770, 0;
	@%p33 bra 	$L__BB0_60;
	ld.global.u32 	%r771, [%rd7+160];
	xor.b32  	%r1080, %r1080, %r771;
	ld.global.u32 	%r772, [%rd7+164];
	xor.b32  	%r1079, %r1079, %r772;
	ld.global.u32 	%r773, [%rd7+168];
	xor.b32  	%r1078, %r1078, %r773;
	ld.global.u32 	%r774, [%rd7+172];
	xor.b32  	%r1077, %r1077, %r774;
	ld.global.u32 	%r775, [%rd7+176];
	xor.b32  	%r1076, %r1076, %r775;
$L__BB0_60:
	and.b32  	%r777, %r711, 512;
	setp.eq.s32 	%p34, %r777, 0;
	@%p34 bra 	$L__BB0_62;
	ld.global.u32 	%r778, [%rd7+180];
	xor.b32  	%r1080, %r1080, %r778;
	ld.global.u32 	%r779, [%rd7+184];
	xor.b32  	%r1079, %r1079, %r779;
	ld.global.u32 	%r780, [%rd7+188];
	xor.b32  	%r1078, %r1078, %r780;
	ld.global.u32 	%r781, [%rd7+192];
	xor.b32  	%r1077, %r1077, %r781;
	ld.global.u32 	%r782, [%rd7+196];
	xor.b32  	%r1076, %r1076, %r782;
$L__BB0_62:
	and.b32  	%r784, %r711, 1024;
	setp.eq.s32 	%p35, %r784, 0;
	@%p35 bra 	$L__BB0_64;
	ld.global.u32 	%r785, [%rd7+200];
	xor.b32  	%r1080, %r1080, %r785;
	ld.global.u32 	%r786, [%rd7+204];
	xor.b32  	%r1079, %r1079, %r786;
	ld.global.u32 	%r787, [%rd7+208];
	xor.b32  	%r1078, %r1078, %r787;
	ld.global.u32 	%r788, [%rd7+212];
	xor.b32  	%r1077, %r1077, %r788;
	ld.global.u32 	%r789, [%rd7+216];
	xor.b32  	%r1076, %r1076, %r789;
$L__BB0_64:
	and.b32  	%r791, %r711, 2048;
	setp.eq.s32 	%p36, %r791, 0;
	@%p36 bra 	$L__BB0_66;
	ld.global.u32 	%r792, [%rd7+220];
	xor.b32  	%r1080, %r1080, %r792;
	ld.global.u32 	%r793, [%rd7+224];
	xor.b32  	%r1079, %r1079, %r793;
	ld.global.u32 	%r794, [%rd7+228];
	xor.b32  	%r1078, %r1078, %r794;
	ld.global.u32 	%r795, [%rd7+232];
	xor.b32  	%r1077, %r1077, %r795;
	ld.global.u32 	%r796, [%rd7+236];
	xor.b32  	%r1076, %r1076, %r796;
$L__BB0_66:
	and.b32  	%r798, %r711, 4096;
	setp.eq.s32 	%p37, %r798, 0;
	@%p37 bra 	$L__BB0_68;
	ld.global.u32 	%r799, [%rd7+240];
	xor.b32  	%r1080, %r1080, %r799;
	ld.global.u32 	%r800, [%rd7+244];
	xor.b32  	%r1079, %r1079, %r800;
	ld.global.u32 	%r801, [%rd7+248];
	xor.b32  	%r1078, %r1078, %r801;
	ld.global.u32 	%r802, [%rd7+252];
	xor.b32  	%r1077, %r1077, %r802;
	ld.global.u32 	%r803, [%rd7+256];
	xor.b32  	%r1076, %r1076, %r803;
$L__BB0_68:
	and.b32  	%r805, %r711, 8192;
	setp.eq.s32 	%p38, %r805, 0;
	@%p38 bra 	$L__BB0_70;
	ld.global.u32 	%r806, [%rd7+260];
	xor.b32  	%r1080, %r1080, %r806;
	ld.global.u32 	%r807, [%rd7+264];
	xor.b32  	%r1079, %r1079, %r807;
	ld.global.u32 	%r808, [%rd7+268];
	xor.b32  	%r1078, %r1078, %r808;
	ld.global.u32 	%r809, [%rd7+272];
	xor.b32  	%r1077, %r1077, %r809;
	ld.global.u32 	%r810, [%rd7+276];
	xor.b32  	%r1076, %r1076, %r810;
$L__BB0_70:
	and.b32  	%r812, %r711, 16384;
	setp.eq.s32 	%p39, %r812, 0;
	@%p39 bra 	$L__BB0_72;
	ld.global.u32 	%r813, [%rd7+280];
	xor.b32  	%r1080, %r1080, %r813;
	ld.global.u32 	%r814, [%rd7+284];
	xor.b32  	%r1079, %r1079, %r814;
	ld.global.u32 	%r815, [%rd7+288];
	xor.b32  	%r1078, %r1078, %r815;
	ld.global.u32 	%r816, [%rd7+292];
	xor.b32  	%r1077, %r1077, %r816;
	ld.global.u32 	%r817, [%rd7+296];
	xor.b32  	%r1076, %r1076, %r817;
$L__BB0_72:
	and.b32  	%r819, %r711, 32768;
	setp.eq.s32 	%p40, %r819, 0;
	@%p40 bra 	$L__BB0_74;
	ld.global.u32 	%r820, [%rd7+300];
	xor.b32  	%r1080, %r1080, %r820;
	ld.global.u32 	%r821, [%rd7+304];
	xor.b32  	%r1079, %r1079, %r821;
	ld.global.u32 	%r822, [%rd7+308];
	xor.b32  	%r1078, %r1078, %r822;
	ld.global.u32 	%r823, [%rd7+312];
	xor.b32  	%r1077, %r1077, %r823;
	ld.global.u32 	%r824, [%rd7+316];
	xor.b32  	%r1076, %r1076, %r824;
$L__BB0_74:
	add.s32 	%r1167, %r1167, 16;
	setp.ne.s32 	%p41, %r1167, 32;
	@%p41 bra 	$L__BB0_42;
	mad.lo.s32 	%r825, %r1161, -31, %r199;
	add.s32 	%r1161, %r825, 1;
	setp.ne.s32 	%p42, %r1161, 5;
	@%p42 bra 	$L__BB0_41;
	st.local.u32 	[%rd1+4], %r1080;
	st.local.v2.u32 	[%rd1+8], {%r1079, %r1078};
	st.local.v2.u32 	[%rd1+16], {%r1077, %r1076};
	setp.ne.s64 	%p43, %rd4, 3;
	@%p43 bra 	$L__BB0_114;
	mov.b32 	%r1076, 0;
	mov.u32 	%r1077, %r1076;
	mov.u32 	%r1078, %r1076;
	mov.u32 	%r1079, %r1076;
	mov.u32 	%r1080, %r1076;
	mov.u32 	%r1253, %r1076;
$L__BB0_78:
	mul.wide.u32 	%rd21, %r1253, 4;
	add.s64 	%rd22, %rd1, %rd21;
	ld.local.u32 	%r374, [%rd22+4];
	shl.b32 	%r375, %r1253, 5;
	mov.b32 	%r1259, 0;
$L__BB0_79:
	.pragma "nounroll";
	shr.u32 	%r828, %r374, %r1259;
	and.b32  	%r829, %r828, 1;
	setp.eq.b32 	%p44, %r829, 1;
	not.pred 	%p45, %p44;
	add.s32 	%r830, %r375, %r1259;
	mul.lo.s32 	%r831, %r830, 5;
	mul.wide.u32 	%rd23, %r831, 4;
	add.s64 	%rd8, %rd5, %rd23;
	@%p45 bra 	$L__BB0_81;
	ld.global.u32 	%r832, [%rd8];
	xor.b32  	%r1080, %r1080, %r832;
	ld.global.u32 	%r833, [%rd8+4];
	xor.b32  	%r1079, %r1079, %r833;
	ld.global.u32 	%r834, [%rd8+8];
	xor.b32  	%r1078, %r1078, %r834;
	ld.global.u32 	%r835, [%rd8+12];
	xor.b32  	%r1077, %r1077, %r835;
	ld.global.u32 	%r836, [%rd8+16];
	xor.b32  	%r1076, %r1076, %r836;
$L__BB0_81:
	and.b32  	%r838, %r828, 2;
	setp.eq.s32 	%p46, %r838, 0;
	@%p46 bra 	$L__BB0_83;
	ld.global.u32 	%r839, [%rd8+20];
	xor.b32  	%r1080, %r1080, %r839;
	ld.global.u32 	%r840, [%rd8+24];
	xor.b32  	%r1079, %r1079, %r840;
	ld.global.u32 	%r841, [%rd8+28];
	xor.b32  	%r1078, %r1078, %r841;
	ld.global.u32 	%r842, [%rd8+32];
	xor.b32  	%r1077, %r1077, %r842;
	ld.global.u32 	%r843, [%rd8+36];
	xor.b32  	%r1076, %r1076, %r843;
$L__BB0_83:
	and.b32  	%r845, %r828, 4;
	setp.eq.s32 	%p47, %r845, 0;
	@%p47 bra 	$L__BB0_85;
	ld.global.u32 	%r846, [%rd8+40];
	xor.b32  	%r1080, %r1080, %r846;
	ld.global.u32 	%r847, [%rd8+44];
	xor.b32  	%r1079, %r1079, %r847;
	ld.global.u32 	%r848, [%rd8+48];
	xor.b32  	%r1078, %r1078, %r848;
	ld.global.u32 	%r849, [%rd8+52];
	xor.b32  	%r1077, %r1077, %r849;
	ld.global.u32 	%r850, [%rd8+56];
	xor.b32  	%r1076, %r1076, %r850;
$L__BB0_85:
	and.b32  	%r852, %r828, 8;
	setp.eq.s32 	%p48, %r852, 0;
	@%p48 bra 	$L__BB0_87;
	ld.global.u32 	%r853, [%rd8+60];
	xor.b32  	%r1080, %r1080, %r853;
	ld.global.u32 	%r854, [%rd8+64];
	xor.b32  	%r1079, %r1079, %r854;
	ld.global.u32 	%r855, [%rd8+68];
	xor.b32  	%r1078, %r1078, %r855;
	ld.global.u32 	%r856, [%rd8+72];
	xor.b32  	%r1077, %r1077, %r856;
	ld.global.u32 	%r857, [%rd8+76];
	xor.b32  	%r1076, %r1076, %r857;
$L__BB0_87:
	and.b32  	%r859, %r828, 16;
	setp.eq.s32 	%p49, %r859, 0;
	@%p49 bra 	$L__BB0_89;
	ld.global.u32 	%r860, [%rd8+80];
	xor.b32  	%r1080, %r1080, %r860;
	ld.global.u32 	%r861, [%rd8+84];
	xor.b32  	%r1079, %r1079, %r861;
	ld.global.u32 	%r862, [%rd8+88];
	xor.b32  	%r1078, %r1078, %r862;
	ld.global.u32 	%r863, [%rd8+92];
	xor.b32  	%r1077, %r1077, %r863;
	ld.global.u32 	%r864, [%rd8+96];
	xor.b32  	%r1076, %r1076, %r864;
$L__BB0_89:
	and.b32  	%r866, %r828, 32;
	setp.eq.s32 	%p50, %r866, 0;
	@%p50 bra 	$L__BB0_91;
	ld.global.u32 	%r867, [%rd8+100];
	xor.b32  	%r1080, %r1080, %r867;
	ld.global.u32 	%r868, [%rd8+104];
	xor.b32  	%r1079, %r1079, %r868;
	ld.global.u32 	%r869, [%rd8+108];
	xor.b32  	%r1078, %r1078, %r869;
	ld.global.u32 	%r870, [%rd8+112];
	xor.b32  	%r1077, %r1077, %r870;
	ld.global.u32 	%r871, [%rd8+116];
	xor.b32  	%r1076, %r1076, %r871;
$L__BB0_91:
	and.b32  	%r873, %r828, 64;
	setp.eq.s32 	%p51, %r873, 0;
	@%p51 bra 	$L__BB0_93;
	ld.global.u32 	%r874, [%rd8+120];
	xor.b32  	%r1080, %r1080, %r874;
	ld.global.u32 	%r875, [%rd8+124];
	xor.b32  	%r1079, %r1079, %r875;
	ld.global.u32 	%r876, [%rd8+128];
	xor.b32  	%r1078, %r1078, %r876;
	ld.global.u32 	%r877, [%rd8+132];
	xor.b32  	%r1077, %r1077, %r877;
	ld.global.u32 	%r878, [%rd8+136];
	xor.b32  	%r1076, %r1076, %r878;
$L__BB0_93:
	and.b32  	%r880, %r828, 128;
	setp.eq.s32 	%p52, %r880, 0;
	@%p52 bra 	$L__BB0_95;
	ld.global.u32 	%r881, [%rd8+140];
	xor.b32  	%r1080, %r1080, %r881;
	ld.global.u32 	%r882, [%rd8+144];
	xor.b32  	%r1079, %r1079, %r882;
	ld.global.u32 	%r883, [%rd8+148];
	xor.b32  	%r1078, %r1078, %r883;
	ld.global.u32 	%r884, [%rd8+152];
	xor.b32  	%r1077, %r1077, %r884;
	ld.global.u32 	%r885, [%rd8+156];
	xor.b32  	%r1076, %r1076, %r885;
$L__BB0_95:
	and.b32  	%r887, %r828, 256;
	setp.eq.s32 	%p53, %r887, 0;
	@%p53 bra 	$L__BB0_97;
	ld.global.u32 	%r888, [%rd8+160];
	xor.b32  	%r1080, %r1080, %r888;
	ld.global.u32 	%r889, [%rd8+164];
	xor.b32  	%r1079, %r1079, %r889;
	ld.global.u32 	%r890, [%rd8+168];
	xor.b32  	%r1078, %r1078, %r890;
	ld.global.u32 	%r891, [%rd8+172];
	xor.b32  	%r1077, %r1077, %r891;
	ld.global.u32 	%r892, [%rd8+176];
	xor.b32  	%r1076, %r1076, %r892;
$L__BB0_97:
	and.b32  	%r894, %r828, 512;
	setp.eq.s32 	%p54, %r894, 0;
	@%p54 bra 	$L__BB0_99;
	ld.global.u32 	%r895, [%rd8+180];
	xor.b32  	%r1080, %r1080, %r895;
	ld.global.u32 	%r896, [%rd8+184];
	xor.b32  	%r1079, %r1079, %r896;
	ld.global.u32 	%r897, [%rd8+188];
	xor.b32  	%r1078, %r1078, %r897;
	ld.global.u32 	%r898, [%rd8+192];
	xor.b32  	%r1077, %r1077, %r898;
	ld.global.u32 	%r899, [%rd8+196];
	xor.b32  	%r1076, %r1076, %r899;
$L__BB0_99:
	and.b32  	%r901, %r828, 1024;
	setp.eq.s32 	%p55, %r901, 0;
	@%p55 bra 	$L__BB0_101;
	ld.global.u32 	%r902, [%rd8+200];
	xor.b32  	%r1080, %r1080, %r902;
	ld.global.u32 	%r903, [%rd8+204];
	xor.b32  	%r1079, %r1079, %r903;
	ld.global.u32 	%r904, [%rd8+208];
	xor.b32  	%r1078, %r1078, %r904;
	ld.global.u32 	%r905, [%rd8+212];
	xor.b32  	%r1077, %r1077, %r905;
	ld.global.u32 	%r906, [%rd8+216];
	xor.b32  	%r1076, %r1076, %r906;
$L__BB0_101:
	and.b32  	%r908, %r828, 2048;
	setp.eq.s32 	%p56, %r908, 0;
	@%p56 bra 	$L__BB0_103;
	ld.global.u32 	%r909, [%rd8+220];
	xor.b32  	%r1080, %r1080, %r909;
	ld.global.u32 	%r910, [%rd8+224];
	xor.b32  	%r1079, %r1079, %r910;
	ld.global.u32 	%r911, [%rd8+228];
	xor.b32  	%r1078, %r1078, %r911;
	ld.global.u32 	%r912, [%rd8+232];
	xor.b32  	%r1077, %r1077, %r912;
	ld.global.u32 	%r913, [%rd8+236];
	xor.b32  	%r1076, %r1076, %r913;
$L__BB0_103:
	and.b32  	%r915, %r828, 4096;
	setp.eq.s32 	%p57, %r915, 0;
	@%p57 bra 	$L__BB0_105;
	ld.global.u32 	%r916, [%rd8+240];
	xor.b32  	%r1080, %r1080, %r916;
	ld.global.u32 	%r917, [%rd8+244];
	xor.b32  	%r1079, %r1079, %r917;
	ld.global.u32 	%r918, [%rd8+248];
	xor.b32  	%r1078, %r1078, %r918;
	ld.global.u32 	%r919, [%rd8+252];
	xor.b32  	%r1077, %r1077, %r919;
	ld.global.u32 	%r920, [%rd8+256];
	xor.b32  	%r1076, %r1076, %r920;
$L__BB0_105:
	and.b32  	%r922, %r828, 8192;
	setp.eq.s32 	%p58, %r922, 0;
	@%p58 bra 	$L__BB0_107;
	ld.global.u32 	%r923, [%rd8+260];
	xor.b32  	%r1080, %r1080, %r923;
	ld.global.u32 	%r924, [%rd8+264];
	xor.b32  	%r1079, %r1079, %r924;
	ld.global.u32 	%r925, [%rd8+268];
	xor.b32  	%r1078, %r1078, %r925;
	ld.global.u32 	%r926, [%rd8+272];
	xor.b32  	%r1077, %r1077, %r926;
	ld.global.u32 	%r927, [%rd8+276];
	xor.b32  	%r1076, %r1076, %r927;
$L__BB0_107:
	and.b32  	%r929, %r828, 16384;
	setp.eq.s32 	%p59, %r929, 0;
	@%p59 bra 	$L__BB0_109;
	ld.global.u32 	%r930, [%rd8+280];
	xor.b32  	%r1080, %r1080, %r930;
	ld.global.u32 	%r931, [%rd8+284];
	xor.b32  	%r1079, %r1079, %r931;
	ld.global.u32 	%r932, [%rd8+288];
	xor.b32  	%r1078, %r1078, %r932;
	ld.global.u32 	%r933, [%rd8+292];
	xor.b32  	%r1077, %r1077, %r933;
	ld.global.u32 	%r934, [%rd8+296];
	xor.b32  	%r1076, %r1076, %r934;
$L__BB0_109:
	and.b32  	%r936, %r828, 32768;
	setp.eq.s32 	%p60, %r936, 0;
	@%p60 bra 	$L__BB0_111;
	ld.global.u32 	%r937, [%rd8+300];
	xor.b32  	%r1080, %r1080, %r937;
	ld.global.u32 	%r938, [%rd8+304];
	xor.b32  	%r1079, %r1079, %r938;
	ld.global.u32 	%r939, [%rd8+308];
	xor.b32  	%r1078, %r1078, %r939;
	ld.global.u32 	%r940, [%rd8+312];
	xor.b32  	%r1077, %r1077, %r940;
	ld.global.u32 	%r941, [%rd8+316];
	xor.b32  	%r1076, %r1076, %r941;
$L__BB0_111:
	add.s32 	%r1259, %r1259, 16;
	setp.ne.s32 	%p61, %r1259, 32;
	@%p61 bra 	$L__BB0_79;
	mad.lo.s32 	%r942, %r1253, -31, %r375;
	add.s32 	%r1253, %r942, 1;
	setp.ne.s32 	%p62, %r1253, 5;
	@%p62 bra 	$L__BB0_78;
	st.local.u32 	[%rd1+4], %r1080;
	st.local.v2.u32 	[%rd1+8], {%r1079, %r1078};
	st.local.v2.u32 	[%rd1+16], {%r1077, %r1076};
$L__BB0_114:
	shr.u64 	%rd43, %rd3, 2;
	add.s32 	%r1063, %r1063, 1;
	setp.gt.u64 	%p63, %rd3, 3;
	@%p63 bra 	$L__BB0_2;
$L__BB0_115:
	setp.lt.s32 	%p64, %r583, 1;
	mov.b32 	%r1358, 0;
	@%p64 bra 	$L__BB0_121;
	setp.eq.s32 	%p65, %r583, 1;
	mov.b32 	%r1358, 0;
	@%p65 bra 	$L__BB0_119;
	add.s32 	%r1351, %r590, 9514737;
	and.b32  	%r948, %r583, 2147483646;
	neg.s32 	%r1350, %r948;
	mov.b32 	%r1358, 0;
$L__BB0_118:
	mov.u32 	%r1359, %r1351;
	shr.u32 	%r949, %r1080, 2;
	xor.b32  	%r950, %r949, %r1080;
	shl.b32 	%r951, %r1076, 4;
	shl.b32 	%r952, %r950, 1;
	xor.b32  	%r953, %r952, %r951;
	xor.b32  	%r954, %r953, %r950;
	xor.b32  	%r955, %r954, %r1076;
	add.s32 	%r956, %r1359, -2899496;
	add.s32 	%r957, %r956, %r955;
	add.s32 	%r958, %r957, 362437;
	shr.u32 	%r959, %r1079, 2;
	xor.b32  	%r960, %r959, %r1079;
	shl.b32 	%r961, %r955, 4;
	shl.b32 	%r962, %r960, 1;
	xor.b32  	%r963, %r962, %r961;
	xor.b32  	%r964, %r963, %r960;
	xor.b32  	%r965, %r964, %r955;
	add.s32 	%r966, %r956, %r965;
	add.s32 	%r967, %r966, 724874;
	cvt.u64.u32 	%rd24, %r958;
	mul.wide.u32 	%rd25, %r967, 2097152;
	xor.b64  	%rd26, %rd25, %rd24;
	cvt.rn.f64.u64 	%fd1, %rd26;
	fma.rn.f64 	%fd2, %fd1, 0d3CA0000000000000, 0d3C90000000000000;
	shr.u32 	%r968, %r1078, 2;
	xor.b32  	%r969, %r968, %r1078;
	shl.b32 	%r970, %r965, 4;
	shl.b32 	%r971, %r969, 1;
	xor.b32  	%r972, %r971, %r970;
	xor.b32  	%r973, %r972, %r969;
	xor.b32  	%r974, %r973, %r965;
	add.s32 	%r975, %r956, %r974;
	add.s32 	%r976, %r975, 1087311;
	shr.u32 	%r977, %r1077, 2;
	xor.b32  	%r978, %r977, %r1077;
	shl.b32 	%r979, %r974, 4;
	shl.b32 	%r980, %r978, 1;
	xor.b32  	%r981, %r980, %r979;
	xor.b32  	%r982, %r981, %r978;
	xor.b32  	%r1080, %r982, %r974;
	add.s32 	%r983, %r956, %r1080;
	add.s32 	%r984, %r983, 1449748;
	cvt.u64.u32 	%rd27, %r976;
	mul.wide.u32 	%rd28, %r984, 2097152;
	xor.b64  	%rd29, %rd28, %rd27;
	cvt.rn.f64.u64 	%fd3, %rd29;
	fma.rn.f64 	%fd4, %fd3, 0d3CA0000000000000, 0d3C90000000000000;
	mul.f64 	%fd5, %fd4, %fd4;
	fma.rn.f64 	%fd6, %fd2, %fd2, %fd5;
	setp.ge.f64 	%p66, %fd6, 0d3FF0000000000000;
	selp.u32 	%r985, 1, 0, %p66;
	add.s32 	%r986, %r1358, %r985;
	shr.u32 	%r987, %r1076, 2;
	xor.b32  	%r988, %r987, %r1076;
	shl.b32 	%r989, %r1080, 4;
	shl.b32 	%r990, %r988, 1;
	xor.b32  	%r991, %r990, %r989;
	xor.b32  	%r992, %r991, %r988;
	xor.b32  	%r1079, %r992, %r1080;
	add.s32 	%r993, %r956, %r1079;
	add.s32 	%r994, %r993, 1812185;
	shr.u32 	%r995, %r955, 2;
	xor.b32  	%r996, %r995, %r955;
	shl.b32 	%r997, %r1079, 4;
	shl.b32 	%r998, %r996, 1;
	xor.b32  	%r999, %r998, %r997;
	xor.b32  	%r1000, %r999, %r996;
	xor.b32  	%r1078, %r1000, %r1079;
	add.s32 	%r1001, %r956, %r1078;
	add.s32 	%r1002, %r1001, 2174622;
	cvt.u64.u32 	%rd30, %r994;
	mul.wide.u32 	%rd31, %r1002, 2097152;
	xor.b64  	%rd32, %rd31, %rd30;
	cvt.rn.f64.u64 	%fd7, %rd32;
	fma.rn.f64 	%fd8, %fd7, 0d3CA0000000000000, 0d3C90000000000000;
	shr.u32 	%r1003, %r965, 2;
	xor.b32  	%r1004, %r1003, %r965;
	shl.b32 	%r1005, %r1078, 4;
	shl.b32 	%r1006, %r1004, 1;
	xor.b32  	%r1007, %r1006, %r1005;
	xor.b32  	%r1008, %r1007, %r1004;
	xor.b32  	%r1077, %r1008, %r1078;
	add.s32 	%r1009, %r956, %r1077;
	add.s32 	%r1010, %r1009, 2537059;
	shr.u32 	%r1011, %r974, 2;
	xor.b32  	%r1012, %r1011, %r974;
	shl.b32 	%r1013, %r1077, 4;
	shl.b32 	%r1014, %r1012, 1;
	xor.b32  	%r1015, %r1014, %r1013;
	xor.b32  	%r1016, %r1015, %r1012;
	xor.b32  	%r1076, %r1016, %r1077;
	add.s32 	%r1017, %r1076, %r1359;
	cvt.u64.u32 	%rd33, %r1010;
	mul.wide.u32 	%rd34, %r1017, 2097152;
	xor.b64  	%rd35, %rd34, %rd33;
	cvt.rn.f64.u64 	%fd9, %rd35;
	fma.rn.f64 	%fd10, %fd9, 0d3CA0000000000000, 0d3C90000000000000;
	mul.f64 	%fd11, %fd10, %fd10;
	fma.rn.f64 	%fd12, %fd8, %fd8, %fd11;
	setp.ge.f64 	%p67, %fd12, 0d3FF0000000000000;
	selp.u32 	%r1018, 1, 0, %p67;
	add.s32 	%r1358, %r986, %r1018;
	add.s32 	%r1351, %r1359, 2899496;
	add.s32 	%r1350, %r1350, 2;
	setp.ne.s32 	%p68, %r1350, 0;
	@%p68 bra 	$L__BB0_118;
$L__BB0_119:
	and.b32  	%r1019, %r583, 1;
	setp.eq.b32 	%p69, %r1019, 1;
	not.pred 	%p70, %p69;
	@%p70 bra 	$L__BB0_121;
	shr.u32 	%r1020, %r1080, 2;
	xor.b32  	%r1021, %r1020, %r1080;
	shl.b32 	%r1022, %r1076, 4;
	shl.b32 	%r1023, %r1021, 1;
	xor.b32  	%r1024, %r1023, %r1022;
	xor.b32  	%r1025, %r1024, %r1021;
	xor.b32  	%r1026, %r1025, %r1076;
	add.s32 	%r1027, %r1359, %r1026;
	add.s32 	%r1028, %r1027, 362437;
	shr.u32 	%r1029, %r1079, 2;
	xor.b32  	%r1030, %r1029, %r1079;
	shl.b32 	%r1031, %r1026, 4;
	shl.b32 	%r1032, %r1030, 1;
	xor.b32  	%r1033, %r1032, %r1031;
	xor.b32  	%r1034, %r1033, %r1030;
	xor.b32  	%r1035, %r1034, %r1026;
	add.s32 	%r1036, %r1359, %r1035;
	add.s32 	%r1037, %r1036, 724874;
	cvt.u64.u32 	%rd36, %r1028;
	mul.wide.u32 	%rd37, %r1037, 2097152;
	xor.b64  	%rd38, %rd37, %rd36;
	cvt.rn.f64.u64 	%fd13, %rd38;
	fma.rn.f64 	%fd14, %fd13, 0d3CA0000000000000, 0d3C90000000000000;
	shr.u32 	%r1038, %r1078, 2;
	xor.b32  	%r1039, %r1038, %r1078;
	shl.b32 	%r1040, %r1035, 4;
	shl.b32 	%r1041, %r1039, 1;
	xor.b32  	%r1042, %r1041, %r1040;
	xor.b32  	%r1043, %r1042, %r1039;
	xor.b32  	%r1044, %r1043, %r1035;
	add.s32 	%r1045, %r1359, %r1044;
	add.s32 	%r1046, %r1045, 1087311;
	shr.u32 	%r1047, %r1077, 2;
	xor.b32  	%r1048, %r1047, %r1077;
	shl.b32 	%r1049, %r1044, 4;
	shl.b32 	%r1050, %r1048, 1;
	xor.b32  	%r1051, %r1050, %r1049;
	xor.b32  	%r1052, %r1051, %r1048;
	xor.b32  	%r1053, %r1052, %r1044;
	add.s32 	%r1054, %r1359, %r1053;
	add.s32 	%r1055, %r1054, 1449748;
	cvt.u64.u32 	%rd39, %r1046;
	mul.wide.u32 	%rd40, %r1055, 2097152;
	xor.b64  	%rd41, %rd40, %rd39;
	cvt.rn.f64.u64 	%fd15, %rd41;
	fma.rn.f64 	%fd16, %fd15, 0d3CA0000000000000, 0d3C90000000000000;
	mul.f64 	%fd17, %fd16, %fd16;
	fma.rn.f64 	%fd18, %fd14, %fd14, %fd17;
	setp.ge.f64 	%p71, %fd18, 0d3FF0000000000000;
	selp.u32 	%r1056, 1, 0, %p71;
	add.s32 	%r1358, %r1358, %r1056;
$L__BB0_121:
	cvta.to.global.u64 	%rd42, %rd10;
	atom.global.add.u32 	%r1057, [%rd42], %r1358;
	ret;

}


// ===== COMPILED SASS (sm_100) =====

	.target	sm_100

	.elftype	@"ET_EXEC"


//--------------------- .note.nv.tkinfo           --------------------------
	.section	.note.nv.tkinfo,"",@"SHT_NOTE"
	.sectionflags	@"SHF_NOTE_NV_TKINFO"
	.tkinfo
        /*0018*/ 	.word	0x00000002
        /*0030*/ 	.string	""
        /*0030*/ 	.string	"ptxas"
        /*0030*/ 	.string	"Cuda compilation tools, release 13.0, V13.0.88"
        /*0030*/ 	.string	"Build cuda_13.0.r13.0/compiler.36424714_0"
        /*0030*/ 	.string	"-arch sm_100 -m 64 "



//--------------------- .note.nv.cuinfo           --------------------------
	.section	.note.nv.cuinfo,"",@"SHT_NOTE"
	.sectionflags	@"SHF_NOTE_NV_CUINFO"
        /*0018*/ 	.short	0x0002
        /*001a*/ 	.short	0x0064
        /*001c*/ 	.short	0x0082
	.zero		2


//--------------------- .nv.info                  --------------------------
	.section	.nv.info,"",@"SHT_CUDA_INFO"
	.align	4


	//----- nvinfo : EIATTR_REGCOUNT
	.align		4
        /*0000*/ 	.byte	0x04, 0x2f
        /*0002*/ 	.short	(.L_10 - .L_9)
	.align		4
.L_9:
        /*0004*/ 	.word	index@(_Z12monteCarloPIPii)
        /*0008*/ 	.word	0x0000001f


	//----- nvinfo : EIATTR_FRAME_SIZE
	.align		4
.L_10:
        /*000c*/ 	.byte	0x04, 0x11
        /*000e*/ 	.short	(.L_12 - .L_11)
	.align		4
.L_11:
        /*0010*/ 	.word	index@(_Z12monteCarloPIPii)
        /*0014*/ 	.word	0x00000030


	//----- nvinfo : EIATTR_MIN_STACK_SIZE
	.align		4
.L_12:
        /*0018*/ 	.byte	0x04, 0x12
        /*001a*/ 	.short	(.L_14 - .L_13)
	.align		4
.L_13:
        /*001c*/ 	.word	index@(_Z12monteCarloPIPii)
        /*0020*/ 	.word	0x00000030
.L_14:


//--------------------- .nv.compat                --------------------------
	.section	.nv.compat,"",@"SHT_CUDA_COMPAT_INFO"
	.align	4
        /*0000*/ 	.byte	0x02, 0x09, 0x00, 0x00, 0x02, 0x02, 0x01, 0x00, 0x02, 0x05, 0x05, 0x00, 0x03, 0x07, 0x01, 0x01
        /*0010*/ 	.byte	0x02, 0x03, 0x00, 0x00, 0x02, 0x06, 0x01, 0x00, 0x04, 0x0b, 0x08, 0x00, 0x01, 0x00, 0x00, 0x00
        /*0020*/ 	.byte	0x00, 0x00, 0x00, 0x00


//--------------------- .nv.info._Z12monteCarloPIPii --------------------------
	.section	.nv.info._Z12monteCarloPIPii,"",@"SHT_CUDA_INFO"
	.sectionflags	@""
	.align	4


	//----- nvinfo : EIATTR_CUDA_API_VERSION
	.align		4
        /*0000*/ 	.byte	0x04, 0x37
        /*0002*/ 	.short	(.L_16 - .L_15)
.L_15:
        /*0004*/ 	.word	0x00000082


	//----- nvinfo : EIATTR_KPARAM_INFO
	.align		4
.L_16:
        /*0008*/ 	.byte	0x04, 0x17
        /*000a*/ 	.short	(.L_18 - .L_17)
.L_17:
        /*000c*/ 	.word	0x00000000
        /*0010*/ 	.short	0x0001
        /*0012*/ 	.short	0x0008
        /*0014*/ 	.byte	0x00, 0xf0, 0x11, 0x00


	//----- nvinfo : EIATTR_KPARAM_INFO
	.align		4
.L_18:
        /*0018*/ 	.byte	0x04, 0x17
        /*001a*/ 	.short	(.L_20 - .L_19)
.L_19:
        /*001c*/ 	.word	0x00000000
        /*0020*/ 	.short	0x0000
        /*0022*/ 	.short	0x0000
        /*0024*/ 	.byte	0x00, 0xf5, 0x21, 0x00


	//----- nvinfo : EIATTR_SPARSE_MMA_MASK
	.align		4
.L_20:
        /*0028*/ 	.byte	0x03, 0x50
        /*002a*/ 	.short	0x0000


	//----- nvinfo : EIATTR_MAXREG_COUNT
	.align		4
        /*002c*/ 	.byte	0x03, 0x1b
        /*002e*/ 	.short	0x00ff


	//----- nvinfo : EIATTR_MERCURY_ISA_VERSION
	.align		4
        /*0030*/ 	.byte	0x03, 0x5f
        /*0032*/ 	.short	0x0101


	//----- nvinfo : EIATTR_INT_WARP_WIDE_INSTR_OFFSETS
	.align		4
        /*0034*/ 	.byte	0x04, 0x31
        /*0036*/ 	.short	(.L_22 - .L_21)


	//   ....[0]....
.L_21:
        /*0038*/ 	.word	0x00003080


	//   ....[1]....
        /*003c*/ 	.word	0x000030a0


	//----- nvinfo : EIATTR_VRC_CTA_INIT_COUNT
	.align		4
.L_22:
        /*0040*/ 	.byte	0x02, 0x4a
	.zero		1
	.zero		1


	//----- nvinfo : EIATTR_EXIT_INSTR_OFFSETS
	.align		4
        /*0044*/ 	.byte	0x04, 0x1c
        /*0046*/ 	.short	(.L_24 - .L_23)


	//   ....[0]....
.L_23:
        /*0048*/ 	.word	0x000030f0


	//----- nvinfo : EIATTR_CRS_STACK_SIZE
	.align		4
.L_24:
        /*004c*/ 	.byte	0x04, 0x1e
        /*004e*/ 	.short	(.L_26 - .L_25)
.L_25:
        /*0050*/ 	.word	0x00000000


	//----- nvinfo : EIATTR_CBANK_PARAM_SIZE
	.align		4
.L_26:
        /*0054*/ 	.byte	0x03, 0x19
        /*0056*/ 	.short	0x000c


	//----- nvinfo : EIATTR_PARAM_CBANK
	.align		4
        /*0058*/ 	.byte	0x04, 0x0a
        /*005a*/ 	.short	(.L_28 - .L_27)
	.align		4
.L_27:
        /*005c*/ 	.word	index@(.nv.constant0._Z12monteCarloPIPii)
        /*0060*/ 	.short	0x0380
        /*0062*/ 	.short	0x000c


	//----- nvinfo : EIATTR_SW_WAR
	.align		4
.L_28:
        /*0064*/ 	.byte	0x04, 0x36
        /*0066*/ 	.short	(.L_30 - .L_29)
.L_29:
        /*0068*/ 	.word	0x00000008
.L_30:


//--------------------- .nv.callgraph             --------------------------
	.section	.nv.callgraph,"",@"SHT_CUDA_CALLGRAPH"
	.align	4
	.sectionentsize	8
	.align		4
        /*0000*/ 	.word	0x00000000
	.align		4
        /*0004*/ 	.word	0xffffffff
	.align		4
        /*0008*/ 	.word	0x00000000
	.align		4
        /*000c*/ 	.word	0xfffffffe
	.align		4
        /*0010*/ 	.word	0x00000000
	.align		4
        /*0014*/ 	.word	0xfffffffd
	.align		4
        /*0018*/ 	.word	0x00000000
	.align		4
        /*001c*/ 	.word	0xfffffffc


//--------------------- .nv.constant4             --------------------------
	.section	.nv.constant4,"a",@progbits
	.align	8
	.align		8
.nv.constant4:
        /*0000*/ 	.dword	precalc_xorwow_matrix
	.align		8
        /*0008*/ 	.dword	precalc_xorwow_offset_matrix
	.align		8
        /*0010*/ 	.dword	mrg32k3aM1
	.align		8
        /*0018*/ 	.dword	mrg32k3aM2
	.align		8
        /*0020*/ 	.dword	mrg32k3aM1SubSeq
	.align		8
        /*0028*/ 	.dword	mrg32k3aM2SubSeq
	.align		8
        /*0030*/ 	.dword	mrg32k3aM1Seq
	.align		8
        /*0038*/ 	.dword	mrg32k3aM2Seq


//--------------------- .nv.constant3             --------------------------
	.section	.nv.constant3,"a",@progbits
	.align	8
.nv.constant3:
	.type		__cr_lgamma_table,@object
	.size		__cr_lgamma_table,(.L_8 - __cr_lgamma_table)
__cr_lgamma_table:
        /*0000*/ 	.byte	0x00, 0x00, 0x00, 0x00, 0x00, 0x00, 0x00, 0x00, 0x00, 0x00, 0x00, 0x00, 0x00, 0x00, 0x00, 0x00
        /*0010*/ 	.byte	0xef, 0x39, 0xfa, 0xfe, 0x42, 0x2e, 0xe6, 0x3f, 0x02, 0x20, 0x2a, 0xfa, 0x0b, 0xab, 0xfc, 0x3f
        /*0020*/ 	.byte	0xf9, 0x2c, 0x92, 0x7c, 0xa7, 0x6c, 0x09, 0x40, 0xc9, 0x79, 0x44, 0x3c, 0x64, 0x26, 0x13, 0x40
        /*0030*/ 	.byte	0xca, 0x01, 0xcf, 0x3a, 0x27, 0x51, 0x1a, 0x40, 0x30, 0xcc, 0x2d, 0xf3, 0xe1, 0x0c, 0x21, 0x40
        /*0040*/ 	.byte	0x0d, 0xb7, 0xfc, 0x82, 0x8e, 0x35, 0x25, 0x40
.L_8:


//--------------------- .text._Z12monteCarloPIPii --------------------------
	.section	.text._Z12monteCarloPIPii,"ax",@progbits
	.align	128
        .global         _Z12monteCarloPIPii
        .type           _Z12monteCarloPIPii,@function
        .size           _Z12monteCarloPIPii,(.L_x_15 - _Z12monteCarloPIPii)
        .other          _Z12monteCarloPIPii,@"STO_CUDA_ENTRY STV_DEFAULT"
_Z12monteCarloPIPii:
.text._Z12monteCarloPIPii:
[----:B------:R-:W0:Y:S01]  /*0000*/  LDC R1, c[0x0][0x37c] ;  /* 0x0000df00ff017b82 */ /* 0x000e220000000800 */
[----:B------:R-:W1:Y:S07]  /*0010*/  S2R R14, SR_TID.X ;  /* 0x00000000000e7919 */ /* 0x000e6e0000002100 */
[----:B------:R-:W1:Y:S01]  /*0020*/  S2UR UR4, SR_CTAID.X ;  /* 0x00000000000479c3 */ /* 0x000e620000002500 */
[----:B0-----:R-:W-:Y:S01]  /*0030*/  VIADD R1, R1, 0xffffffd0 ;  /* 0xffffffd001017836 */ /* 0x001fe20000000000 */
[----:B------:R-:W0:Y:S06]  /*0040*/  LDCU.64 UR6, c[0x0][0x358] ;  /* 0x00006b00ff0677ac */ /* 0x000e2c0008000a00 */
[----:B------:R-:W1:Y:S02]  /*0050*/  LDC R3, c[0x0][0x360] ;  /* 0x0000d800ff037b82 */ /* 0x000e640000000800 */
[----:B-1----:R-:W-:-:S06]  /*0060*/  IMAD R14, R3, UR4, R14 ;  /* 0x00000004030e7c24 */ /* 0x002fcc000f8e020e */
[----:B------:R-:W1:Y:S01]  /*0070*/  S2UR UR4, SR_CLOCKLO ;  /* 0x00000000000479c3 */ /* 0x000e620000005000 */
[----:B------:R-:W-:Y:S01]  /*0080*/  NOP ;  /* 0x0000000000007918 */ /* 0x000fe20000000000 */
[----:B-1----:R-:W-:Y:S01]  /*0090*/  VIADD R2, R14, UR4 ;  /* 0x000000040e027c36 */ /* 0x002fe20008000000 */
[----:B------:R-:W-:Y:S01]  /*00a0*/  BSSY.RECONVERGENT B0, `(.L_x_0) ;  /* 0x0000263000007945 */ /* 0x000fe20003800200 */
[----:B------:R-:W-:-:S03]  /*00b0*/  IMAD.MOV.U32 R3, RZ, RZ, -0x266e14b1 ;  /* 0xd991eb4fff037424 */ /* 0x000fc600078e00ff */
[C---:B------:R-:W-:Y:S02]  /*00c0*/  LOP3.LUT R0, R2.reuse, 0xaad26b49, RZ, 0x3c, !PT ;  /* 0xaad26b4902007812 */ /* 0x040fe400078e3cff */
[----:B------:R-:W-:-:S03]  /*00d0*/  ISETP.GT.AND P0, PT, R2, -0x1, PT ;  /* 0xffffffff0200780c */ /* 0x000fc60003f04270 */
[----:B------:R-:W-:Y:S01]  /*00e0*/  IMAD R0, R0, 0x4182bed5, RZ ;  /* 0x4182bed500007824 */ /* 0x000fe200078e02ff */
[----:B------:R-:W-:Y:S02]  /*00f0*/  SEL R3, R3, 0x8bf16996, P0 ;  /* 0x8bf1699603037807 */ /* 0x000fe40000000000 */
[----:B------:R-:W-:Y:S01]  /*0100*/  ISETP.NE.AND P0, PT, R14, RZ, PT ;  /* 0x000000ff0e00720c */ /* 0x000fe20003f05270 */
[C---:B------:R-:W-:Y:S01]  /*0110*/  VIADD R5, R0.reuse, 0x583f19 ;  /* 0x00583f1900057836 */ /* 0x040fe20000000000 */
[C---:B------:R-:W-:Y:S01]  /*0120*/  LOP3.LUT R4, R3.reuse, 0x5491333, RZ, 0x3c, !PT ;  /* 0x0549133303047812 */ /* 0x040fe200078e3cff */
[C---:B------:R-:W-:Y:S01]  /*0130*/  IMAD.IADD R12, R0.reuse, 0x1, R3 ;  /* 0x00000001000c7824 */ /* 0x040fe200078e0203 */
[C---:B------:R-:W-:Y:S01]  /*0140*/  LOP3.LUT R6, R0.reuse, 0x159a55e5, RZ, 0x3c, !PT ;  /* 0x159a55e500067812 */ /* 0x040fe200078e3cff */
[----:B------:R-:W-:Y:S02]  /*0150*/  VIADD R7, R3, 0x1f123bb5 ;  /* 0x1f123bb503077836 */ /* 0x000fe40000000000 */
[----:B------:R-:W-:Y:S01]  /*0160*/  VIADD R3, R0, 0x75bcd15 ;  /* 0x075bcd1500037836 */ /* 0x000fe20000000000 */
[----:B------:R1:W-:Y:S01]  /*0170*/  STL.64 [R1+0x10], R4 ;  /* 0x0000100401007387 */ /* 0x0003e20000100a00 */
[----:B------:R-:W-:-:S03]  /*0180*/  VIADD R2, R12, 0x64f0c9 ;  /* 0x0064f0c90c027836 */ /* 0x000fc60000000000 */
[----:B------:R1:W-:Y:S04]  /*0190*/  STL.64 [R1+0x8], R6 ;  /* 0x0000080601007387 */ /* 0x0003e80000100a00 */
[----:B------:R1:W-:Y:S01]  /*01a0*/  STL.64 [R1], R2 ;  /* 0x0000000201007387 */ /* 0x0003e20000100a00 */
[----:B0-----:R-:W-:Y:S05]  /*01b0*/  @!P0 BRA `(.L_x_1) ;  /* 0x0000002400448947 */ /* 0x001fea0003800000 */
[----:B------:R-:W-:Y:S01]  /*01c0*/  SHF.R.S32.HI R15, RZ, 0x1f, R14 ;  /* 0x0000001fff0f7819 */ /* 0x000fe2000001140e */
[----:B------:R-:W-:-:S07]  /*01d0*/  IMAD.MOV.U32 R13, RZ, RZ, RZ ;  /* 0x000000ffff0d7224 */ /* 0x000fce00078e00ff */
.L_x_10:
[----:B------:R-:W-:Y:S01]  /*01e0*/  LOP3.LUT R0, R14, 0x3, RZ, 0xc0, !PT ;  /* 0x000000030e007812 */ /* 0x000fe200078ec0ff */
[----:B------:R-:W-:Y:S03]  /*01f0*/  BSSY.RECONVERGENT B1, `(.L_x_2) ;  /* 0x0000247000017945 */ /* 0x000fe60003800200 */
[----:B------:R-:W-:-:S04]  /*0200*/  ISETP.NE.U32.AND P0, PT, R0, RZ, PT ;  /* 0x000000ff0000720c */ /* 0x000fc80003f05070 */
[----:B------:R-:W-:-:S13]  /*0210*/  ISETP.NE.AND.EX P0, PT, RZ, RZ, PT, P0 ;  /* 0x000000ffff00720c */ /* 0x000fda0003f05300 */
[----:B0-----:R-:W-:Y:S05]  /*0220*/  @!P0 BRA `(.L_x_3) ;  /* 0x00000024000c8947 */ /* 0x001fea0003800000 */
[----:B------:R-:W0:Y:S01]  /*0230*/  LDC.64 R8, c[0x4][RZ] ;  /* 0x01000000ff087b82 */ /* 0x000e220000000a00 */
[----:B------:R-:W-:Y:S01]  /*0240*/  IMAD.MOV.U32 R0, RZ, RZ, RZ ;  /* 0x000000ffff007224 */ /* 0x000fe200078e00ff */
[----:B-1----:R-:W-:Y:S02]  /*0250*/  CS2R R4, SRZ ;  /* 0x0000000000047805 */ /* 0x002fe4000001ff00 */
[----:B------:R-:W-:Y:S01]  /*0260*/  CS2R R6, SRZ ;  /* 0x0000000000067805 */ /* 0x000fe2000001ff00 */
[----:B------:R-:W-:Y:S02]  /*0270*/  IMAD.MOV.U32 R3, RZ, RZ, RZ ;  /* 0x000000ffff037224 */ /* 0x000fe400078e00ff */
[----:B0-----:R-:W-:-:S07]  /*0280*/  IMAD.WIDE.U32 R8, R13, 0xc80, R8 ;  /* 0x00000c800d087825 */ /* 0x001fce00078e0008 */
.L_x_5:
[----:B------:R-:W-:-:S06]  /*0290*/  IMAD R16, R0, 0x4, R1 ;  /* 0x0000000400107824 */ /* 0x000fcc00078e0201 */
[----:B------:R-:W5:Y:S01]  /*02a0*/  LDL R16, [R16+0x4] ;  /* 0x0000040010107983 */ /* 0x000f620000100800 */
[----:B------:R-:W-:-:S05]  /*02b0*/  UMOV UR4, URZ ;  /* 0x000000ff00047c82 */ /* 0x000fca0008000000 */
.L_x_4:
[----:B-----5:R-:W-:Y:S01]  /*02c0*/  SHF.R.U32.HI R21, RZ, UR4, R16 ;  /* 0x00000004ff157c19 */ /* 0x020fe20008011610 */
[----:B------:R-:W-:-:S03]  /*02d0*/  IMAD.SHL.U32 R10, R0, 0x20, RZ ;  /* 0x00000020000a7824 */ /* 0x000fc600078e00ff */
[----:B------:R-:W-:Y:S01]  /*02e0*/  LOP3.LUT R11, R21, 0x1, RZ, 0xc0, !PT ;  /* 0x00000001150b7812 */ /* 0x000fe200078ec0ff */
[----:B------:R-:W-:-:S03]  /*02f0*/  VIADD R10, R10, UR4 ;  /* 0x000000040a0a7c36 */ /* 0x000fc60008000000 */
[----:B------:R-:W-:Y:S01]  /*0300*/  ISETP.NE.U32.AND P0, PT, R11, 0x1, PT ;  /* 0x000000010b00780c */ /* 0x000fe20003f05070 */
[----:B------:R-:W-:-:S03]  /*0310*/  IMAD R11, R10, 0x5, RZ ;  /* 0x000000050a0b7824 */ /* 0x000fc600078e02ff */
[----:B------:R-:W-:Y:S01]  /*0320*/  R2P PR, R21, 0x7e ;  /* 0x0000007e15007804 */ /* 0x000fe20000000000 */
[----:B------:R-:W-:-:S08]  /*0330*/  IMAD.WIDE.U32 R10, R11, 0x4, R8 ;  /* 0x000000040b0a7825 */ /* 0x000fd000078e0008 */
[----:B------:R-:W2:Y:S04]  /*0340*/  @!P0 LDG.E R20, desc[UR6][R10.64+0x10] ;  /* 0x000010060a148981 */ /* 0x000ea8000c1e1900 */
[----:B------:R-:W3:Y:S04]  /*0350*/  @P1 LDG.E R22, desc[UR6][R10.64+0x24] ;  /* 0x000024060a161981 */ /* 0x000ee8000c1e1900 */
[----:B------:R-:W4:Y:S04]  /*0360*/  @P2 LDG.E R24, desc[UR6][R10.64+0x38] ;  /* 0x000038060a182981 */ /* 0x000f28000c1e1900 */
[----:B------:R-:W4:Y:S04]  /*0370*/  @P3 LDG.E R26, desc[UR6][R10.64+0x4c] ;  /* 0x00004c060a1a3981 */ /* 0x000f28000c1e1900 */
[----:B------:R-:W4:Y:S04]  /*0380*/  @P4 LDG.E R28, desc[UR6][R10.64+0x60] ;  /* 0x000060060a1c4981 */ /* 0x000f28000c1e1900 */
[----:B------:R-:W4:Y:S04]  /*0390*/  @!P0 LDG.E R18, desc[UR6][R10.64] ;  /* 0x000000060a128981 */ /* 0x000f28000c1e1900 */
[----:B------:R-:W4:Y:S04]  /*03a0*/  @!P0 LDG.E R17, desc[UR6][R10.64+0x4] ;  /* 0x000004060a118981 */ /* 0x000f28000c1e1900 */
[----:B------:R-:W4:Y:S04]  /*03b0*/  @P5 LDG.E R19, desc[UR6][R10.64+0x74] ;  /* 0x000074060a135981 */ /* 0x000f28000c1e1900 */
[----:B------:R-:W4:Y:S04]  /*03c0*/  @P1 LDG.E R23, desc[UR6][R10.64+0x20] ;  /* 0x000020060a171981 */ /* 0x000f28000c1e1900 */
[----:B------:R-:W4:Y:S01]  /*03d0*/  @P3 LDG.E R25, desc[UR6][R10.64+0x48] ;  /* 0x000048060a193981 */ /* 0x000f22000c1e1900 */
[----:B--2---:R-:W-:-:S03]  /*03e0*/  @!P0 LOP3.LUT R5, R5, R20, RZ, 0x3c, !PT ;  /* 0x0000001405058212 */ /* 0x004fc600078e3cff */
[----:B------:R-:W2:Y:S01]  /*03f0*/  @P1 LDG.E R20, desc[UR6][R10.64+0x14] ;  /* 0x000014060a141981 */ /* 0x000ea2000c1e1900 */
[----:B---3--:R-:W-:-:S03]  /*0400*/  @P1 LOP3.LUT R5, R5, R22, RZ, 0x3c, !PT ;  /* 0x0000001605051212 */ /* 0x008fc600078e3cff */
[----:B------:R-:W3:Y:S01]  /*0410*/  @P1 LDG.E R22, desc[UR6][R10.64+0x1c] ;  /* 0x00001c060a161981 */ /* 0x000ee2000c1e1900 */
[----:B----4-:R-:W-:-:S03]  /*0420*/  @P2 LOP3.LUT R5, R5, R24, RZ, 0x3c, !PT ;  /* 0x0000001805052212 */ /* 0x010fc600078e3cff */
[----:B------:R-:W4:Y:S01]  /*0430*/  @P2 LDG.E R24, desc[UR6][R10.64+0x28] ;  /* 0x000028060a182981 */ /* 0x000f22000c1e1900 */
[----:B------:R-:W-:-:S03]  /*0440*/  @P3 LOP3.LUT R5, R5, R26, RZ, 0x3c, !PT ;  /* 0x0000001a05053212 */ /* 0x000fc600078e3cff */
[----:B------:R-:W3:Y:S01]  /*0450*/  @P6 LDG.E R26, desc[UR6][R10.64+0x88] ;  /* 0x000088060a1a6981 */ /* 0x000ee2000c1e1900 */
[----:B------:R-:W-:Y:S02]  /*0460*/  @P4 LOP3.LUT R5, R5, R28, RZ, 0x3c, !PT ;  /* 0x0000001c05054212 */ /* 0x000fe400078e3cff */
[----:B------:R-:W-:Y:S02]  /*0470*/  @!P0 LOP3.LUT R3, R3, R18, RZ, 0x3c, !PT ;  /* 0x0000001203038212 */ /* 0x000fe400078e3cff */
[----:B------:R-:W3:Y:S01]  /*0480*/  @!P0 LDG.E R18, desc[UR6][R10.64+0x8] ;  /* 0x000008060a128981 */ /* 0x000ee2000c1e1900 */
[----:B------:R-:W-:-:S03]  /*0490*/  @!P0 LOP3.LUT R6, R6, R17, RZ, 0x3c, !PT ;  /* 0x0000001106068212 */ /* 0x000fc600078e3cff */
[----:B------:R-:W3:Y:S01]  /*04a0*/  @!P0 LDG.E R17, desc[UR6][R10.64+0xc] ;  /* 0x00000c060a118981 */ /* 0x000ee2000c1e1900 */
[----:B------:R-:W-:-:S03]  /*04b0*/  @P5 LOP3.LUT R5, R5, R19, RZ, 0x3c, !PT ;  /* 0x0000001305055212 */ /* 0x000fc600078e3cff */
[----:B------:R-:W3:Y:S01]  /*04c0*/  @P1 LDG.E R19, desc[UR6][R10.64+0x18] ;  /* 0x000018060a131981 */ /* 0x000ee2000c1e1900 */
[----:B--2---:R-:W-:-:S03]  /*04d0*/  @P1 LOP3.LUT R3, R3, R20, RZ, 0x3c, !PT ;  /* 0x0000001403031212 */ /* 0x004fc600078e3cff */
[----:B------:R-:W2:Y:S01]  /*04e0*/  @P3 LDG.E R20, desc[UR6][R10.64+0x3c] ;  /* 0x00003c060a143981 */ /* 0x000ea2000c1e1900 */
[----:B----4-:R-:W-:-:S03]  /*04f0*/  @P2 LOP3.LUT R3, R3, R24, RZ, 0x3c, !PT ;  /* 0x0000001803032212 */ /* 0x010fc600078e3cff */
[----:B------:R-:W4:Y:S01]  /*0500*/  @P4 LDG.E R24, desc[UR6][R10.64+0x50] ;  /* 0x000050060a184981 */ /* 0x000f22000c1e1900 */
[----:B---3--:R-:W-:-:S03]  /*0510*/  @!P0 LOP3.LUT R7, R7, R18, RZ, 0x3c, !PT ;  /* 0x0000001207078212 */ /* 0x008fc600078e3cff */
[----:B------:R-:W3:Y:S01]  /*0520*/  @P2 LDG.E R18, desc[UR6][R10.64+0x30] ;  /* 0x000030060a122981 */ /* 0x000ee2000c1e1900 */
[----:B------:R-:W-:-:S03]  /*0530*/  @!P0 LOP3.LUT R4, R4, R17, RZ, 0x3c, !PT ;  /* 0x0000001104048212 */ /* 0x000fc600078e3cff */
[----:B------:R-:W3:Y:S01]  /*0540*/  @P2 LDG.E R17, desc[UR6][R10.64+0x2c] ;  /* 0x00002c060a112981 */ /* 0x000ee2000c1e1900 */
[----:B------:R-:W-:-:S03]  /*0550*/  @P1 LOP3.LUT R6, R6, R19, RZ, 0x3c, !PT ;  /* 0x0000001306061212 */ /* 0x000fc600078e3cff */
[----:B------:R-:W3:Y:S01]  /*0560*/  @P2 LDG.E R19, desc[UR6][R10.64+0x34] ;  /* 0x000034060a132981 */ /* 0x000ee2000c1e1900 */
[----:B------:R-:W-:Y:S02]  /*0570*/  @P1 LOP3.LUT R7, R7, R22, RZ, 0x3c, !PT ;  /* 0x0000001607071212 */ /* 0x000fe400078e3cff */
[----:B------:R-:W-:Y:S01]  /*0580*/  @P1 LOP3.LUT R4, R4, R23, RZ, 0x3c, !PT ;  /* 0x0000001704041212 */ /* 0x000fe200078e3cff */
[----:B------:R-:W3:Y:S04]  /*0590*/  @P3 LDG.E R22, desc[UR6][R10.64+0x44] ;  /* 0x000044060a163981 */ /* 0x000ee8000c1e1900 */
[----:B------:R-:W3:Y:S01]  /*05a0*/  @P3 LDG.E R23, desc[UR6][R10.64+0x40] ;  /* 0x000040060a173981 */ /* 0x000ee2000c1e1900 */
[----:B--2---:R-:W-:-:S03]  /*05b0*/  @P3 LOP3.LUT R3, R3, R20, RZ, 0x3c, !PT ;  /* 0x0000001403033212 */ /* 0x004fc600078e3cff */
[----:B------:R-:W2:Y:S01]  /*05c0*/  @P5 LDG.E R20, desc[UR6][R10.64+0x64] ;  /* 0x000064060a145981 */ /* 0x000ea2000c1e1900 */
[----:B----4-:R-:W-:-:S03]  /*05d0*/  @P4 LOP3.LUT R3, R3, R24, RZ, 0x3c, !PT ;  /* 0x0000001803034212 */ /* 0x010fc600078e3cff */
[----:B------:R-:W4:Y:S01]  /*05e0*/  @P6 LDG.E R24, desc[UR6][R10.64+0x78] ;  /* 0x000078060a186981 */ /* 0x000f22000c1e1900 */
[----:B---3--:R-:W-:-:S03]  /*05f0*/  @P2 LOP3.LUT R7, R7, R18, RZ, 0x3c, !PT ;  /* 0x0000001207072212 */ /* 0x008fc600078e3cff */
[----:B------:R-:W3:Y:S01]  /*0600*/  @P4 LDG.E R18, desc[UR6][R10.64+0x58] ;  /* 0x000058060a124981 */ /* 0x000ee2000c1e1900 */
[----:B------:R-:W-:-:S03]  /*0610*/  @P2 LOP3.LUT R6, R6, R17, RZ, 0x3c, !PT ;  /* 0x0000001106062212 */ /* 0x000fc600078e3cff */
[----:B------:R-:W3:Y:S01]  /*0620*/  @P4 LDG.E R17, desc[UR6][R10.64+0x54] ;  /* 0x000054060a114981 */ /* 0x000ee2000c1e1900 */
[----:B------:R-:W-:-:S03]  /*0630*/  @P2 LOP3.LUT R4, R4, R19, RZ, 0x3c, !PT ;  /* 0x0000001304042212 */ /* 0x000fc600078e3cff */
[----:B------:R-:W3:Y:S01]  /*0640*/  @P4 LDG.E R19, desc[UR6][R10.64+0x5c] ;  /* 0x00005c060a134981 */ /* 0x000ee2000c1e1900 */
[----:B------:R-:W-:Y:S02]  /*0650*/  @P3 LOP3.LUT R7, R7, R22, RZ, 0x3c, !PT ;  /* 0x0000001607073212 */ /* 0x000fe400078e3cff */
[----:B------:R-:W-:Y:S01]  /*0660*/  @P3 LOP3.LUT R4, R4, R25, RZ, 0x3c, !PT ;  /* 0x0000001904043212 */ /* 0x000fe200078e3cff */
[----:B------:R-:W3:Y:S01]  /*0670*/  @P5 LDG.E R22, desc[UR6][R10.64+0x6c] ;  /* 0x00006c060a165981 */ /* 0x000ee2000c1e1900 */
[----:B------:R-:W-:-:S03]  /*0680*/  @P3 LOP3.LUT R6, R6, R23, RZ, 0x3c, !PT ;  /* 0x0000001706063212 */ /* 0x000fc600078e3cff */
[----:B------:R-:W3:Y:S04]  /*0690*/  @P5 LDG.E R23, desc[UR6][R10.64+0x68] ;  /* 0x000068060a175981 */ /* 0x000ee8000c1e1900 */
[----:B------:R-:W3:Y:S01]  /*06a0*/  @P5 LDG.E R25, desc[UR6][R10.64+0x70] ;  /* 0x000070060a195981 */ /* 0x000ee2000c1e1900 */
[----:B------:R-:W-:Y:S02]  /*06b0*/  LOP3.LUT P0, RZ, R21, 0x80, RZ, 0xc0, !PT ;  /* 0x0000008015ff7812 */ /* 0x000fe4000780c0ff */
[----:B--2---:R-:W-:-:S11]  /*06c0*/  @P5 LOP3.LUT R3, R3, R20, RZ, 0x3c, !PT ;  /* 0x0000001403035212 */ /* 0x004fd600078e3cff */
        /* <DEDUP_REMOVED lines=15> */
[----:B------:R-:W-:Y:S02]  /*07c0*/  @P6 LOP3.LUT R5, R5, R26, RZ, 0x3c, !PT ;  /* 0x0000001a05056212 */ /* 0x000fe400078e3cff */
[----:B--2---:R-:W-:Y:S02]  /*07d0*/  @P0 LOP3.LUT R3, R3, R20, RZ, 0x3c, !PT ;  /* 0x0000001403030212 */ /* 0x004fe400078e3cff */
[----:B----4-:R-:W-:Y:S02]  /*07e0*/  @P0 LOP3.LUT R5, R5, R24, RZ, 0x3c, !PT ;  /* 0x0000001805050212 */ /* 0x010fe400078e3cff */
[----:B---3--:R-:W-:Y:S02]  /*07f0*/  @P6 LOP3.LUT R7, R7, R18, RZ, 0x3c, !PT ;  /* 0x0000001207076212 */ /* 0x008fe400078e3cff */
[----:B------:R-:W-:Y:S02]  /*0800*/  @P6 LOP3.LUT R6, R6, R17, RZ, 0x3c, !PT ;  /* 0x0000001106066212 */ /* 0x000fe400078e3cff */
[----:B------:R-:W-:-:S02]  /*0810*/  @P6 LOP3.LUT R4, R4, R19, RZ, 0x3c, !PT ;  /* 0x0000001304046212 */ /* 0x000fc400078e3cff */
[----:B------:R-:W-:Y:S02]  /*0820*/  @P0 LOP3.LUT R7, R7, R22, RZ, 0x3c, !PT ;  /* 0x0000001607070212 */ /* 0x000fe400078e3cff */
[----:B------:R-:W-:Y:S02]  /*0830*/  @P0 LOP3.LUT R6, R6, R23, RZ, 0x3c, !PT ;  /* 0x0000001706060212 */ /* 0x000fe400078e3cff */
[----:B------:R-:W-:Y:S02]  /*0840*/  @P0 LOP3.LUT R4, R4, R25, RZ, 0x3c, !PT ;  /* 0x0000001904040212 */ /* 0x000fe400078e3cff */
[----:B------:R-:W-:-:S13]  /*0850*/  R2P PR, R21.B1, 0x7f ;  /* 0x0000007f15007804 */ /* 0x000fda0000001000 */
[----:B------:R-:W2:Y:S04]  /*0860*/  @P0 LDG.E R18, desc[UR6][R10.64+0xa0] ;  /* 0x0000a0060a120981 */ /* 0x000ea8000c1e1900 */
[----:B------:R-:W3:Y:S04]  /*0870*/  @P0 LDG.E R17, desc[UR6][R10.64+0xa4] ;  /* 0x0000a4060a110981 */ /* 0x000ee8000c1e1900 */
[----:B------:R-:W4:Y:S04]  /*0880*/  @P0 LDG.E R20, desc[UR6][R10.64+0xa8] ;  /* 0x0000a8060a140981 */ /* 0x000f28000c1e1900 */
[----:B------:R-:W4:Y:S04]  /*0890*/  @P0 LDG.E R19, desc[UR6][R10.64+0xac] ;  /* 0x0000ac060a130981 */ /* 0x000f28000c1e1900 */
[----:B------:R-:W4:Y:S04]  /*08a0*/  @P0 LDG.E R22, desc[UR6][R10.64+0xb0] ;  /* 0x0000b0060a160981 */ /* 0x000f28000c1e1900 */
[----:B------:R-:W4:Y:S04]  /*08b0*/  @P1 LDG.E R24, desc[UR6][R10.64+0xb4] ;  /* 0x0000b4060a181981 */ /* 0x000f28000c1e1900 */
[----:B------:R-:W4:Y:S04]  /*08c0*/  @P1 LDG.E R26, desc[UR6][R10.64+0xbc] ;  /* 0x0000bc060a1a1981 */ /* 0x000f28000c1e1900 */
[----:B------:R-:W4:Y:S04]  /*08d0*/  @P1 LDG.E R23, desc[UR6][R10.64+0xb8] ;  /* 0x0000b8060a171981 */ /* 0x000f28000c1e1900 */
[----:B------:R-:W4:Y:S04]  /*08e0*/  @P1 LDG.E R28, desc[UR6][R10.64+0xc4] ;  /* 0x0000c4060a1c1981 */ /* 0x000f28000c1e1900 */
[----:B------:R-:W4:Y:S01]  /*08f0*/  @P1 LDG.E R25, desc[UR6][R10.64+0xc0] ;  /* 0x0000c0060a191981 */ /* 0x000f22000c1e1900 */
[----:B--2---:R-:W-:-:S03]  /*0900*/  @P0 LOP3.LUT R3, R3, R18, RZ, 0x3c, !PT ;  /* 0x0000001203030212 */ /* 0x004fc600078e3cff */
[----:B------:R-:W2:Y:S01]  /*0910*/  @P2 LDG.E R18, desc[UR6][R10.64+0xc8] ;  /* 0x0000c8060a122981 */ /* 0x000ea2000c1e1900 */
[----:B---3--:R-:W-:-:S03]  /*0920*/  @P0 LOP3.LUT R6, R6, R17, RZ, 0x3c, !PT ;  /* 0x0000001106060212 */ /* 0x008fc600078e3cff */
[----:B------:R-:W3:Y:S01]  /*0930*/  @P2 LDG.E R17, desc[UR6][R10.64+0xcc] ;  /* 0x0000cc060a112981 */ /* 0x000ee2000c1e1900 */
[----:B----4-:R-:W-:-:S03]  /*0940*/  @P0 LOP3.LUT R7, R7, R20, RZ, 0x3c, !PT ;  /* 0x0000001407070212 */ /* 0x010fc600078e3cff */
[----:B------:R-:W4:Y:S01]  /*0950*/  @P3 LDG.E R20, desc[UR6][R10.64+0xec] ;  /* 0x0000ec060a143981 */ /* 0x000f22000c1e1900 */
[----:B------:R-:W-:-:S03]  /*0960*/  @P0 LOP3.LUT R4, R4, R19, RZ, 0x3c, !PT ;  /* 0x0000001304040212 */ /* 0x000fc600078e3cff */
[----:B------:R-:W4:Y:S01]  /*0970*/  @P2 LDG.E R19, desc[UR6][R10.64+0xd4] ;  /* 0x0000d4060a132981 */ /* 0x000f22000c1e1900 */
[----:B------:R-:W-:Y:S02]  /*0980*/  @P0 LOP3.LUT R5, R5, R22, RZ, 0x3c, !PT ;  /* 0x0000001605050212 */ /* 0x000fe400078e3cff */
[----:B------:R-:W-:Y:S01]  /*0990*/  LOP3.LUT P0, RZ, R21, 0x8000, RZ, 0xc0, !PT ;  /* 0x0000800015ff7812 */ /* 0x000fe2000780c0ff */
[----:B------:R-:W4:Y:S01]  /*09a0*/  @P2 LDG.E R22, desc[UR6][R10.64+0xd0] ;  /* 0x0000d0060a162981 */ /* 0x000f22000c1e1900 */
[----:B------:R-:W-:-:S03]  /*09b0*/  @P1 LOP3.LUT R3, R3, R24, RZ, 0x3c, !PT ;  /* 0x0000001803031212 */ /* 0x000fc600078e3cff */
[----:B------:R-:W4:Y:S01]  /*09c0*/  @P3 LDG.E R21, desc[UR6][R10.64+0xe0] ;  /* 0x0000e0060a153981 */ /* 0x000f22000c1e1900 */
[----:B------:R-:W-:-:S03]  /*09d0*/  @P1 LOP3.LUT R7, R7, R26, RZ, 0x3c, !PT ;  /* 0x0000001a07071212 */ /* 0x000fc600078e3cff */
[----:B------:R-:W4:Y:S01]  /*09e0*/  @P2 LDG.E R24, desc[UR6][R10.64+0xd8] ;  /* 0x0000d8060a182981 */ /* 0x000f22000c1e1900 */
[----:B------:R-:W-:-:S03]  /*09f0*/  @P1 LOP3.LUT R6, R6, R23, RZ, 0x3c, !PT ;  /* 0x0000001706061212 */ /* 0x000fc600078e3cff */
[----:B------:R-:W4:Y:S01]  /*0a00*/  @P3 LDG.E R26, desc[UR6][R10.64+0xdc] ;  /* 0x0000dc060a1a3981 */ /* 0x000f22000c1e1900 */
[----:B------:R-:W-:-:S03]  /*0a10*/  @P1 LOP3.LUT R5, R5, R28, RZ, 0x3c, !PT ;  /* 0x0000001c05051212 */ /* 0x000fc600078e3cff */
[----:B------:R-:W4:Y:S04]  /*0a20*/  @P3 LDG.E R28, desc[UR6][R10.64+0xe4] ;  /* 0x0000e4060a1c3981 */ /* 0x000f28000c1e1900 */
[----:B------:R-:W4:Y:S01]  /*0a30*/  @P3 LDG.E R23, desc[UR6][R10.64+0xe8] ;  /* 0x0000e8060a173981 */ /* 0x000f22000c1e1900 */
[----:B--2---:R-:W-:-:S03]  /*0a40*/  @P2 LOP3.LUT R3, R3, R18, RZ, 0x3c, !PT ;  /* 0x0000001203032212 */ /* 0x004fc600078e3cff */
[----:B------:R-:W2:Y:S01]  /*0a50*/  @P4 LDG.E R18, desc[UR6][R10.64+0xf0] ;  /* 0x0000f0060a124981 */ /* 0x000ea2000c1e1900 */
[----:B---3--:R-:W-:Y:S02]  /*0a60*/  @P2 LOP3.LUT R6, R6, R17, RZ, 0x3c, !PT ;  /* 0x0000001106062212 */ /* 0x008fe400078e3cff */
[----:B------:R-:W-:Y:S01]  /*0a70*/  @P1 LOP3.LUT R4, R4, R25, RZ, 0x3c, !PT ;  /* 0x0000001904041212 */ /* 0x000fe200078e3cff */
[----:B------:R-:W3:Y:S03]  /*0a80*/  @P5 LDG.E R17, desc[UR6][R10.64+0x110] ;  /* 0x000110060a115981 */ /* 0x000ee6000c1e1900 */
[----:B----4-:R-:W-:Y:S02]  /*0a90*/  @P2 LOP3.LUT R4, R4, R19, RZ, 0x3c, !PT ;  /* 0x0000001304042212 */ /* 0x010fe400078e3cff */
[----:B------:R-:W4:Y:S01]  /*0aa0*/  @P4 LDG.E R19, desc[UR6][R10.64+0xf4] ;  /* 0x0000f4060a134981 */ /* 0x000f22000c1e1900 */
        /* <DEDUP_REMOVED lines=12> */
[----:B--2---:R-:W-:-:S03]  /*0b70*/  @P4 LOP3.LUT R3, R3, R18, RZ, 0x3c, !PT ;  /* 0x0000001203034212 */ /* 0x004fc600078e3cff */
[----:B------:R-:W2:Y:S01]  /*0b80*/  @P5 LDG.E R18, desc[UR6][R10.64+0x114] ;  /* 0x000114060a125981 */ /* 0x000ea2000c1e1900 */
[----:B------:R-:W-:-:S03]  /*0b90*/  @P3 LOP3.LUT R5, R5, R20, RZ, 0x3c, !PT ;  /* 0x0000001405053212 */ /* 0x000fc600078e3cff */
[----:B------:R-:W2:Y:S01]  /*0ba0*/  @P6 LDG.E R20, desc[UR6][R10.64+0x118] ;  /* 0x000118060a146981 */ /* 0x000ea2000c1e1900 */
[----:B----4-:R-:W-:-:S03]  /*0bb0*/  @P4 LOP3.LUT R6, R6, R19, RZ, 0x3c, !PT ;  /* 0x0000001306064212 */ /* 0x010fc600078e3cff */
[----:B------:R-:W4:Y:S01]  /*0bc0*/  @P6 LDG.E R19, desc[UR6][R10.64+0x11c] ;  /* 0x00011c060a136981 */ /* 0x000f22000c1e1900 */
[----:B---3--:R-:W-:-:S03]  /*0bd0*/  @P4 LOP3.LUT R7, R7, R22, RZ, 0x3c, !PT ;  /* 0x0000001607074212 */ /* 0x008fc600078e3cff */
[----:B------:R-:W3:Y:S01]  /*0be0*/  @P6 LDG.E R22, desc[UR6][R10.64+0x120] ;  /* 0x000120060a166981 */ /* 0x000ee2000c1e1900 */
[----:B------:R-:W-:-:S03]  /*0bf0*/  @P4 LOP3.LUT R4, R4, R21, RZ, 0x3c, !PT ;  /* 0x0000001504044212 */ /* 0x000fc600078e3cff */
[----:B------:R-:W3:Y:S01]  /*0c00*/  @P0 LDG.E R21, desc[UR6][R10.64+0x130] ;  /* 0x000130060a150981 */ /* 0x000ee2000c1e1900 */
[----:B------:R-:W-:Y:S02]  /*0c10*/  @P4 LOP3.LUT R5, R5, R24, RZ, 0x3c, !PT ;  /* 0x0000001805054212 */ /* 0x000fe400078e3cff */
[----:B------:R-:W-:Y:S01]  /*0c20*/  @P5 LOP3.LUT R4, R4, R17, RZ, 0x3c, !PT ;  /* 0x0000001104045212 */ /* 0x000fe200078e3cff */
[----:B------:R-:W3:Y:S01]  /*0c30*/  @P6 LDG.E R24, desc[UR6][R10.64+0x128] ;  /* 0x000128060a186981 */ /* 0x000ee2000c1e1900 */
[----:B------:R-:W-:-:S03]  /*0c40*/  @P5 LOP3.LUT R3, R3, R26, RZ, 0x3c, !PT ;  /* 0x0000001a03035212 */ /* 0x000fc600078e3cff */
[----:B------:R-:W3:Y:S01]  /*0c50*/  @P6 LDG.E R17, desc[UR6][R10.64+0x124] ;  /* 0x000124060a116981 */ /* 0x000ee2000c1e1900 */
[----:B------:R-:W-:-:S03]  /*0c60*/  @P5 LOP3.LUT R7, R7, R28, RZ, 0x3c, !PT ;  /* 0x0000001c07075212 */ /* 0x000fc600078e3cff */
[----:B------:R-:W3:Y:S01]  /*0c70*/  @P0 LDG.E R26, desc[UR6][R10.64+0x12c] ;  /* 0x00012c060a1a0981 */ /* 0x000ee2000c1e1900 */
[----:B------:R-:W-:-:S03]  /*0c80*/  @P5 LOP3.LUT R6, R6, R23, RZ, 0x3c, !PT ;  /* 0x0000001706065212 */ /* 0x000fc600078e3cff */
[----:B------:R-:W3:Y:S04]  /*0c90*/  @P0 LDG.E R28, desc[UR6][R10.64+0x13c] ;  /* 0x00013c060a1c0981 */ /* 0x000ee8000c1e1900 */
[----:B------:R-:W3:Y:S01]  /*0ca0*/  @P0 LDG.E R23, desc[UR6][R10.64+0x138] ;  /* 0x000138060a170981 */ /* 0x000ee2000c1e1900 */
[----:B--2---:R-:W-:-:S03]  /*0cb0*/  @P5 LOP3.LUT R5, R5, R18, RZ, 0x3c, !PT ;  /* 0x0000001205055212 */ /* 0x004fc600078e3cff */
[----:B------:R-:W2:Y:S01]  /*0cc0*/  @P0 LDG.E R18, desc[UR6][R10.64+0x134] ;  /* 0x000134060a120981 */ /* 0x000ea2000c1e1900 */
[----:B------:R-:W-:-:S04]  /*0cd0*/  UIADD3 UR4, UPT, UPT, UR4, 0x10, URZ ;  /* 0x0000001004047890 */ /* 0x000fc8000fffe0ff */
[----:B------:R-:W-:Y:S01]  /*0ce0*/  UISETP.NE.AND UP0, UPT, UR4, 0x20, UPT ;  /* 0x000000200400788c */ /* 0x000fe2000bf05270 */
[----:B------:R-:W-:Y:S02]  /*0cf0*/  @P6 LOP3.LUT R3, R3, R20, RZ, 0x3c, !PT ;  /* 0x0000001403036212 */ /* 0x000fe400078e3cff */
[----:B----4-:R-:W-:Y:S02]  /*0d00*/  @P6 LOP3.LUT R6, R6, R19, RZ, 0x3c, !PT ;  /* 0x0000001306066212 */ /* 0x010fe400078e3cff */
[----:B---3--:R-:W-:Y:S02]  /*0d10*/  @P6 LOP3.LUT R7, R7, R22, RZ, 0x3c, !PT ;  /* 0x0000001607076212 */ /* 0x008fe400078e3cff */
[----:B------:R-:W-:Y:S02]  /*0d20*/  @P0 LOP3.LUT R6, R6, R21, RZ, 0x3c, !PT ;  /* 0x0000001506060212 */ /* 0x000fe400078e3cff */
[----:B------:R-:W-:Y:S02]  /*0d30*/  @P6 LOP3.LUT R5, R5, R24, RZ, 0x3c, !PT ;  /* 0x0000001805056212 */ /* 0x000fe400078e3cff */
[----:B------:R-:W-:-:S02]  /*0d40*/  @P6 LOP3.LUT R4, R4, R17, RZ, 0x3c, !PT ;  /* 0x0000001104046212 */ /* 0x000fc400078e3cff */
[----:B------:R-:W-:Y:S02]  /*0d50*/  @P0 LOP3.LUT R3, R3, R26, RZ, 0x3c, !PT ;  /* 0x0000001a03030212 */ /* 0x000fe400078e3cff */
[----:B------:R-:W-:Y:S02]  /*0d60*/  @P0 LOP3.LUT R5, R5, R28, RZ, 0x3c, !PT ;  /* 0x0000001c05050212 */ /* 0x000fe400078e3cff */
[----:B------:R-:W-:Y:S02]  /*0d70*/  @P0 LOP3.LUT R4, R4, R23, RZ, 0x3c, !PT ;  /* 0x0000001704040212 */ /* 0x000fe400078e3cff */
[----:B--2---:R-:W-:Y:S01]  /*0d80*/  @P0 LOP3.LUT R7, R7, R18, RZ, 0x3c, !PT ;  /* 0x0000001207070212 */ /* 0x004fe200078e3cff */
[----:B------:R-:W-:Y:S06]  /*0d90*/  BRA.U UP0, `(.L_x_4) ;  /* 0xfffffff500487547 */ /* 0x000fec000b83ffff */
[----:B------:R-:W-:-:S05]  /*0da0*/  VIADD R0, R0, 0x1 ;  /* 0x0000000100007836 */ /* 0x000fca0000000000 */
[----:B------:R-:W-:-:S13]  /*0db0*/  ISETP.NE.AND P0, PT, R0, 0x5, PT ;  /* 0x000000050000780c */ /* 0x000fda0003f05270 */
[----:B------:R-:W-:Y:S05]  /*0dc0*/  @P0 BRA `(.L_x_5) ;  /* 0xfffffff400300947 */ /* 0x000fea000383ffff */
[----:B------:R-:W-:Y:S01]  /*0dd0*/  LOP3.LUT R0, R14, 0x3, RZ, 0xc0, !PT ;  /* 0x000000030e007812 */ /* 0x000fe200078ec0ff */
[----:B------:R0:W-:Y:S03]  /*0de0*/  STL [R1+0x4], R3 ;  /* 0x0000040301007387 */ /* 0x0001e60000100800 */
[----:B------:R-:W-:Y:S01]  /*0df0*/  ISETP.NE.U32.AND P0, PT, R0, 0x1, PT ;  /* 0x000000010000780c */ /* 0x000fe20003f05070 */
[----:B------:R0:W-:Y:S03]  /*0e00*/  STL.64 [R1+0x8], R6 ;  /* 0x0000080601007387 */ /* 0x0001e60000100a00 */
[----:B------:R-:W-:Y:S01]  /*0e10*/  ISETP.NE.AND.EX P0, PT, RZ, RZ, PT, P0 ;  /* 0x000000ffff00720c */ /* 0x000fe20003f05300 */
[----:B------:R0:W-:-:S12]  /*0e20*/  STL.64 [R1+0x10], R4 ;  /* 0x0000100401007387 */ /* 0x0001d80000100a00 */
[----:B0-----:R-:W-:Y:S05]  /*0e30*/  @!P0 BRA `(.L_x_3) ;  /* 0x0000001800088947 */ /* 0x001fea0003800000 */
[----:B------:R-:W-:Y:S01]  /*0e40*/  UMOV UR4, URZ ;  /* 0x000000ff00047c82 */ /* 0x000fe20008000000 */
[----:B------:R-:W-:Y:S01]  /*0e50*/  UMOV UR5, URZ ;  /* 0x000000ff00057c82 */ /* 0x000fe20008000000 */
[----:B------:R-:W-:Y:S02]  /*0e60*/  IMAD.MOV.U32 R0, RZ, RZ, RZ ;  /* 0x000000ffff007224 */ /* 0x000fe400078e00ff */
[----:B------:R-:W-:Y:S02]  /*0e70*/  IMAD.MOV.U32 R3, RZ, RZ, RZ ;  /* 0x000000ffff037224 */ /* 0x000fe400078e00ff */
[----:B------:R-:W-:Y:S02]  /*0e80*/  IMAD.U32 R5, RZ, RZ, UR4 ;  /* 0x00000004ff057e24 */ /* 0x000fe4000f8e00ff */
[----:B------:R-:W-:Y:S02]  /*0e90*/  IMAD.U32 R4, RZ, RZ, UR5 ;  /* 0x00000005ff047e24 */ /* 0x000fe4000f8e00ff */
[----:B------:R-:W-:-:S02]  /*0ea0*/  IMAD.U32 R7, RZ, RZ, UR4 ;  /* 0x00000004ff077e24 */ /* 0x000fc4000f8e00ff */
[----:B------:R-:W-:-:S07]  /*0eb0*/  IMAD.U32 R6, RZ, RZ, UR5 ;  /* 0x00000005ff067e24 */ /* 0x000fce000f8e00ff */
.L_x_7:
[----:B------:R-:W-:-:S06]  /*0ec0*/  IMAD R16, R0, 0x4, R1 ;  /* 0x0000000400107824 */ /* 0x000fcc00078e0201 */
[----:B------:R-:W5:Y:S01]  /*0ed0*/  LDL R16, [R16+0x4] ;  /* 0x0000040010107983 */ /* 0x000f620000100800 */
[----:B------:R-:W-:-:S05]  /*0ee0*/  UMOV UR4, URZ ;  /* 0x000000ff00047c82 */ /* 0x000fca0008000000 */
.L_x_6:
        /* <DEDUP_REMOVED lines=183> */
[----:B0-----:R-:W-:Y:S05]  /*1a60*/  @P0 BRA `(.L_x_3) ;  /* 0x0000000800fc0947 */ /* 0x001fea0003800000 */
        /* <DEDUP_REMOVED lines=8> */
.L_x_9:
[----:B------:R-:W-:-:S06]  /*1af0*/  IMAD R16, R0, 0x4, R1 ;  /* 0x0000000400107824 */ /* 0x000fcc00078e0201 */
[----:B------:R-:W5:Y:S01]  /*1b00*/  LDL R16, [R16+0x4] ;  /* 0x0000040010107983 */ /* 0x000f620000100800 */
[----:B------:R-:W-:-:S05]  /*1b10*/  UMOV UR4, URZ ;  /* 0x000000ff00047c82 */ /* 0x000fca0008000000 */
.L_x_8:
        /* <DEDUP_REMOVED lines=177> */
[----:B------:R0:W-:Y:S04]  /*2630*/  STL [R1+0x4], R3 ;  /* 0x0000040301007387 */ /* 0x0001e80000100800 */
[----:B------:R0:W-:Y:S04]  /*2640*/  STL.64 [R1+0x8], R6 ;  /* 0x0000080601007387 */ /* 0x0001e80000100a00 */
[----:B------:R0:W-:Y:S02]  /*2650*/  STL.64 [R1+0x10], R4 ;  /* 0x0000100401007387 */ /* 0x0001e40000100a00 */
.L_x_3:
[----:B------:R-:W-:Y:S05]  /*2660*/  BSYNC.RECONVERGENT B1 ;  /* 0x0000000000017941 */ /* 0x000fea0003800200 */
.L_x_2:
[C---:B------:R-:W-:Y:S01]  /*2670*/  ISETP.GT.U32.AND P0, PT, R14.reuse, 0x3, PT ;  /* 0x000000030e00780c */ /* 0x040fe20003f04070 */
[----:B------:R-:W-:Y:S01]  /*2680*/  VIADD R13, R13, 0x1 ;  /* 0x000000010d0d7836 */ /* 0x000fe20000000000 */
[--C-:B------:R-:W-:Y:S02]  /*2690*/  SHF.R.U64 R14, R14, 0x2, R15.reuse ;  /* 0x000000020e0e7819 */ /* 0x100fe4000000120f */
[----:B------:R-:W-:Y:S02]  /*26a0*/  ISETP.GT.U32.AND.EX P0, PT, R15, RZ, PT, P0 ;  /* 0x000000ff0f00720c */ /* 0x000fe40003f04100 */
[----:B------:R-:W-:-:S11]  /*26b0*/  SHF.R.U32.HI R15, RZ, 0x2, R15 ;  /* 0x00000002ff0f7819 */ /* 0x000fd6000001160f */
[----:B------:R-:W-:Y:S05]  /*26c0*/  @P0 BRA `(.L_x_10) ;  /* 0xffffffd800c40947 */ /* 0x000fea000383ffff */
.L_x_1:
[----:B------:R-:W-:Y:S05]  /*26d0*/  BSYNC.RECONVERGENT B0 ;  /* 0x0000000000007941 */ /* 0x000fea0003800200 */
.L_x_0:
[----:B------:R-:W2:Y:S01]  /*26e0*/  LDCU UR5, c[0x0][0x388] ;  /* 0x00007100ff0577ac */ /* 0x000ea20008000800 */
[----:B------:R-:W-:Y:S01]  /*26f0*/  IMAD.MOV.U32 R0, RZ, RZ, RZ ;  /* 0x000000ffff007224 */ /* 0x000fe200078e00ff */
[----:B--2---:R-:W-:-:S09]  /*2700*/  UISETP.GE.AND UP0, UPT, UR5, 0x1, UPT ;  /* 0x000000010500788c */ /* 0x004fd2000bf06270 */
[----:B------:R-:W-:Y:S05]  /*2710*/  BRA.U !UP0, `(.L_x_11) ;  /* 0x0000000908547547 */ /* 0x000fea000b800000 */
[----:B------:R-:W-:Y:S01]  /*2720*/  UISETP.NE.AND UP0, UPT, UR5, 0x1, UPT ;  /* 0x000000010500788c */ /* 0x000fe2000bf05270 */
[----:B------:R-:W-:-:S08]  /*2730*/  IMAD.MOV.U32 R0, RZ, RZ, RZ ;  /* 0x000000ffff007224 */ /* 0x000fd000078e00ff */
[----:B------:R-:W-:Y:S05]  /*2740*/  BRA.U !UP0, `(.L_x_12) ;  /* 0x00000005088c7547 */ /* 0x000fea000b800000 */
[----:B------:R-:W-:Y:S01]  /*2750*/  ULOP3.LUT UR4, UR5, 0x7ffffffe, URZ, 0xc0, !UPT ;  /* 0x7ffffffe05047892 */ /* 0x000fe2000f8ec0ff */
[----:B------:R-:W-:Y:S02]  /*2760*/  VIADD R12, R12, 0x912ef1 ;  /* 0x00912ef10c0c7836 */ /* 0x000fe40000000000 */
[----:B------:R-:W-:Y:S01]  /*2770*/  IMAD.MOV.U32 R0, RZ, RZ, RZ ;  /* 0x000000ffff007224 */ /* 0x000fe200078e00ff */
[----:B------:R-:W-:-:S12]  /*2780*/  UIADD3 UR4, UPT, UPT, -UR4, URZ, URZ ;  /* 0x000000ff04047290 */ /* 0x000fd8000fffe1ff */
.L_x_13:
[----:B-1----:R-:W-:Y:S01]  /*2790*/  SHF.R.U32.HI R2, RZ, 0x2, R3 ;  /* 0x00000002ff027819 */ /* 0x002fe20000011603 */
[----:B------:R-:W-:Y:S01]  /*27a0*/  UIADD3 UR4, UPT, UPT, UR4, 0x2, URZ ;  /* 0x0000000204047890 */ /* 0x000fe2000fffe0ff */
[----:B------:R-:W-:Y:S02]  /*27b0*/  SHF.R.U32.HI R9, RZ, 0x2, R6 ;  /* 0x00000002ff097819 */ /* 0x000fe40000011606 */
[----:B------:R-:W-:Y:S01]  /*27c0*/  LOP3.LUT R2, R2, R3, RZ, 0x3c, !PT ;  /* 0x0000000302027212 */ /* 0x000fe200078e3cff */
[----:B0-----:R-:W-:Y:S01]  /*27d0*/  IMAD.SHL.U32 R3, R5, 0x10, RZ ;  /* 0x0000001005037824 */ /* 0x001fe200078e00ff */
[----:B------:R-:W-:Y:S01]  /*27e0*/  LOP3.LUT R6, R9, R6, RZ, 0x3c, !PT ;  /* 0x0000000609067212 */ /* 0x000fe200078e3cff */
[----:B------:R-:W-:Y:S02]  /*27f0*/  UISETP.NE.AND UP0, UPT, UR4, URZ, UPT ;  /* 0x000000ff0400728c */ /* 0x000fe4000bf05270 */
[----:B------:R-:W-:-:S05]  /*2800*/  IMAD.SHL.U32 R8, R2, 0x2, RZ ;  /* 0x0000000202087824 */ /* 0x000fca00078e00ff */
[----:B------:R-:W-:Y:S01]  /*2810*/  LOP3.LUT R8, R2, R8, R3, 0x96, !PT ;  /* 0x0000000802087212 */ /* 0x000fe200078e9603 */
[----:B------:R-:W-:-:S03]  /*2820*/  IMAD.SHL.U32 R2, R6, 0x2, RZ ;  /* 0x0000000206027824 */ /* 0x000fc600078e00ff */
[----:B------:R-:W-:Y:S02]  /*2830*/  LOP3.LUT R9, R8, R5, RZ, 0x3c, !PT ;  /* 0x0000000508097212 */ /* 0x000fe400078e3cff */
[----:B------:R-:W-:-:S03]  /*2840*/  SHF.R.U32.HI R8, RZ, 0x2, R7 ;  /* 0x00000002ff087819 */ /* 0x000fc60000011607 */
[----:B------:R-:W-:Y:S01]  /*2850*/  IMAD.SHL.U32 R3, R9, 0x10, RZ ;  /* 0x0000001009037824 */ /* 0x000fe200078e00ff */
[----:B------:R-:W-:Y:S02]  /*2860*/  LOP3.LUT R8, R8, R7, RZ, 0x3c, !PT ;  /* 0x0000000708087212 */ /* 0x000fe400078e3cff */
[----:B------:R-:W-:Y:S02]  /*2870*/  SHF.R.U32.HI R7, RZ, 0x2, R4 ;  /* 0x00000002ff077819 */ /* 0x000fe40000011604 */
[----:B------:R-:W-:Y:S02]  /*2880*/  LOP3.LUT R2, R6, R2, R3, 0x96, !PT ;  /* 0x0000000206027212 */ /* 0x000fe400078e9603 */
[----:B------:R-:W-:Y:S02]  /*2890*/  LOP3.LUT R7, R7, R4, RZ, 0x3c, !PT ;  /* 0x0000000407077212 */ /* 0x000fe400078e3cff */
[----:B------:R-:W-:Y:S01]  /*28a0*/  LOP3.LUT R11, R2, R9, RZ, 0x3c, !PT ;  /* 0x00000009020b7212 */ /* 0x000fe200078e3cff */
[----:B------:R-:W-:Y:S01]  /*28b0*/  IMAD.SHL.U32 R2, R8, 0x2, RZ ;  /* 0x0000000208027824 */ /* 0x000fe200078e00ff */
[----:B------:R-:W-:-:S02]  /*28c0*/  SHF.R.U32.HI R4, RZ, 0x2, R5 ;  /* 0x00000002ff047819 */ /* 0x000fc40000011605 */
[----:B------:R-:W-:Y:S01]  /*28d0*/  SHF.R.U32.HI R6, RZ, 0x2, R9 ;  /* 0x00000002ff067819 */ /* 0x000fe20000011609 */
[----:B------:R-:W-:Y:S01]  /*28e0*/  IMAD.SHL.U32 R3, R11, 0x10, RZ ;  /* 0x000000100b037824 */ /* 0x000fe200078e00ff */
[----:B------:R-:W-:-:S04]  /*28f0*/  LOP3.LUT R4, R4, R5, RZ, 0x3c, !PT ;  /* 0x0000000504047212 */ /* 0x000fc800078e3cff */
[----:B------:R-:W-:Y:S01]  /*2900*/  LOP3.LUT R2, R8, R2, R3, 0x96, !PT ;  /* 0x0000000208027212 */ /* 0x000fe200078e9603 */
[----:B------:R-:W-:Y:S01]  /*2910*/  IMAD.SHL.U32 R3, R7, 0x2, RZ ;  /* 0x0000000207037824 */ /* 0x000fe200078e00ff */
[----:B------:R-:W-:Y:S02]  /*2920*/  SHF.R.U32.HI R8, RZ, 0x2, R11 ;  /* 0x00000002ff087819 */ /* 0x000fe4000001160b */
[-C--:B------:R-:W-:Y:S02]  /*2930*/  LOP3.LUT R13, R2, R11.reuse, RZ, 0x3c, !PT ;  /* 0x0000000b020d7212 */ /* 0x080fe400078e3cff */
[----:B------:R-:W-:Y:S02]  /*2940*/  LOP3.LUT R8, R8, R11, RZ, 0x3c, !PT ;  /* 0x0000000b08087212 */ /* 0x000fe400078e3cff */
[----:B------:R-:W-:Y:S01]  /*2950*/  SHF.R.U32.HI R10, RZ, 0x2, R13 ;  /* 0x00000002ff0a7819 */ /* 0x000fe2000001160d */
[----:B------:R-:W-:-:S03]  /*2960*/  IMAD.SHL.U32 R2, R13, 0x10, RZ ;  /* 0x000000100d027824 */ /* 0x000fc600078e00ff */
[----:B------:R-:W-:Y:S02]  /*2970*/  LOP3.LUT R10, R10, R13, RZ, 0x3c, !PT ;  /* 0x0000000d0a0a7212 */ /* 0x000fe400078e3cff */
[----:B------:R-:W-:-:S04]  /*2980*/  LOP3.LUT R2, R7, R3, R2, 0x96, !PT ;  /* 0x0000000307027212 */ /* 0x000fc800078e9602 */
[----:B------:R-:W-:Y:S01]  /*2990*/  LOP3.LUT R3, R2, R13, RZ, 0x3c, !PT ;  /* 0x0000000d02037212 */ /* 0x000fe200078e3cff */
[----:B------:R-:W-:-:S04]  /*29a0*/  IMAD.SHL.U32 R2, R4, 0x2, RZ ;  /* 0x0000000204027824 */ /* 0x000fc800078e00ff */
[----:B------:R-:W-:-:S05]  /*29b0*/  IMAD.SHL.U32 R5, R3, 0x10, RZ ;  /* 0x0000001003057824 */ /* 0x000fca00078e00ff */
[----:B------:R-:W-:Y:S02]  /*29c0*/  LOP3.LUT R2, R4, R2, R5, 0x96, !PT ;  /* 0x0000000204027212 */ /* 0x000fe400078e9605 */
[----:B------:R-:W-:Y:S02]  /*29d0*/  LOP3.LUT R4, R6, R9, RZ, 0x3c, !PT ;  /* 0x0000000906047212 */ /* 0x000fe400078e3cff */
[----:B------:R-:W-:-:S03]  /*29e0*/  LOP3.LUT R6, R2, R3, RZ, 0x3c, !PT ;  /* 0x0000000302067212 */ /* 0x000fc600078e3cff */
[----:B------:R-:W-:Y:S02]  /*29f0*/  IMAD.SHL.U32 R2, R4, 0x2, RZ ;  /* 0x0000000204027824 */ /* 0x000fe400078e00ff */
[----:B------:R-:W-:-:S05]  /*2a00*/  IMAD.SHL.U32 R5, R6, 0x10, RZ ;  /* 0x0000001006057824 */ /* 0x000fca00078e00ff */
[----:B------:R-:W-:Y:S01]  /*2a10*/  LOP3.LUT R5, R4, R2, R5, 0x96, !PT ;  /* 0x0000000204057212 */ /* 0x000fe200078e9605 */
[----:B------:R-:W-:-:S03]  /*2a20*/  IMAD.SHL.U32 R2, R8, 0x2, RZ ;  /* 0x0000000208027824 */ /* 0x000fc600078e00ff */
[----:B------:R-:W-:-:S05]  /*2a30*/  LOP3.LUT R7, R5, R6, RZ, 0x3c, !PT ;  /* 0x0000000605077212 */ /* 0x000fca00078e3cff */
[----:B------:R-:W-:-:S05]  /*2a40*/  IMAD.SHL.U32 R5, R7, 0x10, RZ ;  /* 0x0000001007057824 */ /* 0x000fca00078e00ff */
[----:B------:R-:W-:Y:S01]  /*2a50*/  LOP3.LUT R4, R8, R2, R5, 0x96, !PT ;  /* 0x0000000208047212 */ /* 0x000fe200078e9605 */
[----:B------:R-:W-:Y:S02]  /*2a60*/  IMAD.SHL.U32 R8, R10, 0x2, RZ ;  /* 0x000000020a087824 */ /* 0x000fe400078e00ff */
[----:B------:R-:W-:Y:S01]  /*2a70*/  VIADD R2, R12, 0xffd3c1d8 ;  /* 0xffd3c1d80c027836 */ /* 0x000fe20000000000 */
[----:B------:R-:W-:-:S04]  /*2a80*/  LOP3.LUT R4, R4, R7, RZ, 0x3c, !PT ;  /* 0x0000000704047212 */ /* 0x000fc800078e3cff */
[----:B------:R-:W-:Y:S01]  /*2a90*/  IADD3 R14, PT, PT, R2, 0x161f14, R3 ;  /* 0x00161f14020e7810 */ /* 0x000fe20007ffe003 */
[----:B------:R-:W-:Y:S01]  /*2aa0*/  IMAD.SHL.U32 R5, R4, 0x10, RZ ;  /* 0x0000001004057824 */ /* 0x000fe200078e00ff */
[C---:B------:R-:W-:Y:S02]  /*2ab0*/  IADD3 R11, PT, PT, R2.reuse, 0xb0f8a, R11 ;  /* 0x000b0f8a020b7810 */ /* 0x040fe40007ffe00b */
[----:B------:R-:W-:Y:S01]  /*2ac0*/  IADD3 R13, PT, PT, R2, 0x10974f, R13 ;  /* 0x0010974f020d7810 */ /* 0x000fe20007ffe00d */
[----:B------:R-:W-:Y:S01]  /*2ad0*/  IMAD.WIDE.U32 R14, R14, 0x200000, RZ ;  /* 0x002000000e0e7825 */ /* 0x000fe200078e00ff */
[----:B------:R-:W-:Y:S02]  /*2ae0*/  LOP3.LUT R5, R10, R8, R5, 0x96, !PT ;  /* 0x000000080a057212 */ /* 0x000fe400078e9605 */
[----:B------:R-:W-:Y:S01]  /*2af0*/  IADD3 R9, PT, PT, R2, 0x587c5, R9 ;  /* 0x000587c502097810 */ /* 0x000fe20007ffe009 */
[----:B------:R-:W-:Y:S01]  /*2b00*/  IMAD.WIDE.U32 R10, R11, 0x200000, RZ ;  /* 0x002000000b0a7825 */ /* 0x000fe200078e00ff */
[----:B------:R-:W-:-:S02]  /*2b10*/  LOP3.LUT R5, R5, R4, RZ, 0x3c, !PT ;  /* 0x0000000405057212 */ /* 0x000fc400078e3cff */
[----:B------:R-:W-:Y:S01]  /*2b20*/  LOP3.LUT R16, R14, R13, RZ, 0x3c, !PT ;  /* 0x0000000d0e107212 */ /* 0x000fe200078e3cff */
[----:B------:R-:W-:Y:S01]  /*2b30*/  IMAD.MOV.U32 R17, RZ, RZ, R15 ;  /* 0x000000ffff117224 */ /* 0x000fe200078e000f */
[----:B------:R-:W-:Y:S01]  /*2b40*/  LOP3.LUT R14, R10, R9, RZ, 0x3c, !PT ;  /* 0x000000090a0e7212 */ /* 0x000fe200078e3cff */
[----:B------:R-:W-:Y:S01]  /*2b50*/  IMAD.IADD R8, R5, 0x1, R12 ;  /* 0x0000000105087824 */ /* 0x000fe200078e020c */
[C---:B------:R-:W-:Y:S01]  /*2b60*/  IADD3 R23, PT, PT, R2.reuse, 0x26b663, R4 ;  /* 0x0026b66302177810 */ /* 0x040fe20007ffe004 */
[----:B------:R-:W-:Y:S01]  /*2b70*/  IMAD.MOV.U32 R15, RZ, RZ, R11 ;  /* 0x000000ffff0f7224 */ /* 0x000fe200078e000b */
[----:B------:R-:W-:Y:S01]  /*2b80*/  IADD3 R18, PT, PT, R2, 0x212e9e, R7 ;  /* 0x00212e9e02127810 */ /* 0x000fe20007ffe007 */
[----:B------:R-:W-:Y:S01]  /*2b90*/  IMAD.WIDE.U32 R8, R8, 0x200000, RZ ;  /* 0x0020000008087825 */ /* 0x000fe200078e00ff */
[----:B------:R-:W0:Y:S01]  /*2ba0*/  I2F.F64.U64 R16, R16 ;  /* 0x0000001000107312 */ /* 0x000e220000301800 */
[----:B------:R-:W-:Y:S02]  /*2bb0*/  IADD3 R21, PT, PT, R2, 0x1ba6d9, R6 ;  /* 0x001ba6d902157810 */ /* 0x000fe40007ffe006 */
[----:B------:R-:W-:Y:S01]  /*2bc0*/  IMAD.WIDE.U32 R18, R18, 0x200000, RZ ;  /* 0x0020000012127825 */ /* 0x000fe200078e00ff */
[----:B------:R-:W-:-:S03]  /*2bd0*/  LOP3.LUT R22, R8, R23, RZ, 0x3c, !PT ;  /* 0x0000001708167212 */ /* 0x000fc600078e3cff */
[----:B------:R-:W-:Y:S01]  /*2be0*/  IMAD.MOV.U32 R23, RZ, RZ, R9 ;  /* 0x000000ffff177224 */ /* 0x000fe200078e0009 */
[----:B------:R-:W1:Y:S01]  /*2bf0*/  I2F.F64.U64 R14, R14 ;  /* 0x0000000e000e7312 */ /* 0x000e620000301800 */
[----:B------:R-:W-:Y:S01]  /*2c00*/  LOP3.LUT R20, R18, R21, RZ, 0x3c, !PT ;  /* 0x0000001512147212 */ /* 0x000fe200078e3cff */
[----:B------:R-:W-:Y:S02]  /*2c10*/  IMAD.MOV.U32 R8, RZ, RZ, 0x0 ;  /* 0x00000000ff087424 */ /* 0x000fe400078e00ff */
[----:B------:R-:W-:Y:S02]  /*2c20*/  IMAD.MOV.U32 R9, RZ, RZ, 0x3ca00000 ;  /* 0x3ca00000ff097424 */ /* 0x000fe400078e00ff */
[----:B------:R-:W-:Y:S02]  /*2c30*/  IMAD.MOV.U32 R21, RZ, RZ, R19 ;  /* 0x000000ffff157224 */ /* 0x000fe400078e0013 */
[----:B------:R-:W2:Y:S01]  /*2c40*/  I2F.F64.U64 R10, R22 ;  /* 0x00000016000a7312 */ /* 0x000ea20000301800 */
[----:B------:R-:W-:Y:S01]  /*2c50*/  VIADD R2, R0, 0x1 ;  /* 0x0000000100027836 */ /* 0x000fe20000000000 */
[----:B0-----:R-:W-:-:S02]  /*2c60*/  DFMA R16, R16, R8, 5.5511151231257827021e-17 ;  /* 0x3c9000001010742b */ /* 0x001fc40000000008 */
[----:B-1----:R-:W-:-:S04]  /*2c70*/  DFMA R14, R14, R8, 5.5511151231257827021e-17 ;  /* 0x3c9000000e0e742b */ /* 0x002fc80000000008 */
[----:B------:R-:W0:Y:S02]  /*2c80*/  I2F.F64.U64 R18, R20 ;  /* 0x0000001400127312 */ /* 0x000e240000301800 */
[----:B------:R-:W-:Y:S02]  /*2c90*/  DMUL R16, R16, R16 ;  /* 0x0000001010107228 */ /* 0x000fe40000000000 */
[----:B--2---:R-:W-:-:S06]  /*2ca0*/  DFMA R10, R10, R8, 5.5511151231257827021e-17 ;  /* 0x3c9000000a0a742b */ /* 0x004fcc0000000008 */
[----:B------:R-:W-:Y:S02]  /*2cb0*/  DFMA R16, R14, R14, R16 ;  /* 0x0000000e0e10722b */ /* 0x000fe40000000010 */
[----:B0-----:R-:W-:Y:S02]  /*2cc0*/  DFMA R18, R18, R8, 5.5511151231257827021e-17 ;  /* 0x3c9000001212742b */ /* 0x001fe40000000008 */
[----:B------:R-:W-:Y:S01]  /*2cd0*/  DMUL R10, R10, R10 ;  /* 0x0000000a0a0a7228 */ /* 0x000fe20000000000 */
[----:B------:R-:W-:-:S03]  /*2ce0*/  IMAD.MOV.U32 R8, RZ, RZ, R12 ;  /* 0x000000ffff087224 */ /* 0x000fc600078e000c */
[----:B------:R-:W-:Y:S01]  /*2cf0*/  DSETP.GE.AND P0, PT, R16, 1, PT ;  /* 0x3ff000001000742a */ /* 0x000fe20003f06000 */
[----:B------:R-:W-:-:S03]  /*2d00*/  VIADD R12, R12, 0x2c3e28 ;  /* 0x002c3e280c0c7836 */ /* 0x000fc60000000000 */
[----:B------:R-:W-:-:S08]  /*2d10*/  DFMA R10, R18, R18, R10 ;  /* 0x00000012120a722b */ /* 0x000fd0000000000a */
[----:B------:R-:W-:Y:S02]  /*2d20*/  DSETP.GE.AND P1, PT, R10, 1, PT ;  /* 0x3ff000000a00742a */ /* 0x000fe40003f26000 */
[----:B------:R-:W-:-:S04]  /*2d30*/  @!P0 IMAD.MOV R2, RZ, RZ, R0 ;  /* 0x000000ffff028224 */ /* 0x000fc800078e0200 */
[----:B------:R-:W-:-:S08]  /*2d40*/  VIADD R0, R2, 0x1 ;  /* 0x0000000102007836 */ /* 0x000fd00000000000 */
[----:B------:R-:W-:Y:S01]  /*2d50*/  @!P1 IMAD.MOV R0, RZ, RZ, R2 ;  /* 0x000000ffff009224 */ /* 0x000fe200078e0202 */
[----:B------:R-:W-:Y:S06]  /*2d60*/  BRA.U UP0, `(.L_x_13) ;  /* 0xfffffff900887547 */ /* 0x000fec000b83ffff */
[----:B------:R-:W-:-:S07]  /*2d70*/  IMAD.MOV.U32 R2, RZ, RZ, R8 ;  /* 0x000000ffff027224 */ /* 0x000fce00078e0008 */
.L_x_12:
[----:B------:R-:W-:-:S04]  /*2d80*/  ULOP3.LUT UR4, UR5, 0x1, URZ, 0xc0, !UPT ;  /* 0x0000000105047892 */ /* 0x000fc8000f8ec0ff */
[----:B------:R-:W-:-:S09]  /*2d90*/  UISETP.NE.U32.AND UP0, UPT, UR4, 0x1, UPT ;  /* 0x000000010400788c */ /* 0x000fd2000bf05070 */
[----:B------:R-:W-:Y:S05]  /*2da0*/  BRA.U UP0, `(.L_x_11) ;  /* 0x0000000100b07547 */ /* 0x000fea000b800000 */
[----:B------:R-:W-:Y:S01]  /*2db0*/  SHF.R.U32.HI R8, RZ, 0x2, R3 ;  /* 0x00000002ff087819 */ /* 0x000fe20000011603 */
[----:B------:R-:W-:Y:S01]  /*2dc0*/  IMAD.MOV.U32 R10, RZ, RZ, 0x0 ;  /* 0x00000000ff0a7424 */ /* 0x000fe200078e00ff */
[----:B------:R-:W-:Y:S02]  /*2dd0*/  SHF.R.U32.HI R11, RZ, 0x2, R6 ;  /* 0x00000002ff0b7819 */ /* 0x000fe40000011606 */
[----:B------:R-:W-:Y:S01]  /*2de0*/  LOP3.LUT R8, R8, R3, RZ, 0x3c, !PT ;  /* 0x0000000308087212 */ /* 0x000fe200078e3cff */
[----:B01----:R-:W-:Y:S01]  /*2df0*/  IMAD.SHL.U32 R3, R5, 0x10, RZ ;  /* 0x0000001005037824 */ /* 0x003fe200078e00ff */
[----:B------:R-:W-:-:S03]  /*2e00*/  LOP3.LUT R11, R11, R6, RZ, 0x3c, !PT ;  /* 0x000000060b0b7212 */ /* 0x000fc600078e3cff */
[----:B------:R-:W-:-:S05]  /*2e10*/  IMAD.SHL.U32 R9, R8, 0x2, RZ ;  /* 0x0000000208097824 */ /* 0x000fca00078e00ff */
[----:B------:R-:W-:Y:S01]  /*2e20*/  LOP3.LUT R8, R8, R9, R3, 0x96, !PT ;  /* 0x0000000908087212 */ /* 0x000fe200078e9603 */
[----:B------:R-:W-:Y:S01]  /*2e30*/  IMAD.SHL.U32 R3, R11, 0x2, RZ ;  /* 0x000000020b037824 */ /* 0x000fe200078e00ff */
[----:B------:R-:W-:Y:S02]  /*2e40*/  SHF.R.U32.HI R9, RZ, 0x2, R4 ;  /* 0x00000002ff097819 */ /* 0x000fe40000011604 */
[----:B------:R-:W-:Y:S02]  /*2e50*/  LOP3.LUT R5, R8, R5, RZ, 0x3c, !PT ;  /* 0x0000000508057212 */ /* 0x000fe400078e3cff */
[----:B------:R-:W-:Y:S02]  /*2e60*/  SHF.R.U32.HI R8, RZ, 0x2, R7 ;  /* 0x00000002ff087819 */ /* 0x000fe40000011607 */
[----:B------:R-:W-:Y:S01]  /*2e70*/  LOP3.LUT R9, R9, R4, RZ, 0x3c, !PT ;  /* 0x0000000409097212 */ /* 0x000fe200078e3cff */
[----:B------:R-:W-:Y:S01]  /*2e80*/  IMAD.SHL.U32 R6, R5, 0x10, RZ ;  /* 0x0000001005067824 */ /* 0x000fe200078e00ff */
[----:B------:R-:W-:-:S04]  /*2e90*/  LOP3.LUT R8, R8, R7, RZ, 0x3c, !PT ;  /* 0x0000000708087212 */ /* 0x000fc800078e3cff */
[----:B------:R-:W-:Y:S01]  /*2ea0*/  LOP3.LUT R6, R11, R3, R6, 0x96, !PT ;  /* 0x000000030b067212 */ /* 0x000fe200078e9606 */
[----:B------:R-:W-:-:S03]  /*2eb0*/  IMAD.MOV.U32 R11, RZ, RZ, 0x3ca00000 ;  /* 0x3ca00000ff0b7424 */ /* 0x000fc600078e00ff */
[----:B------:R-:W-:Y:S01]  /*2ec0*/  LOP3.LUT R3, R6, R5, RZ, 0x3c, !PT ;  /* 0x0000000506037212 */ /* 0x000fe200078e3cff */
[----:B------:R-:W-:-:S04]  /*2ed0*/  IMAD.SHL.U32 R6, R8, 0x2, RZ ;  /* 0x0000000208067824 */ /* 0x000fc800078e00ff */
[----:B------:R-:W-:-:S05]  /*2ee0*/  IMAD.SHL.U32 R7, R3, 0x10, RZ ;  /* 0x0000001003077824 */ /* 0x000fca00078e00ff */
[----:B------:R-:W-:-:S04]  /*2ef0*/  LOP3.LUT R6, R8, R6, R7, 0x96, !PT ;  /* 0x0000000608067212 */ /* 0x000fc800078e9607 */
[----:B------:R-:W-:Y:S01]  /*2f00*/  LOP3.LUT R7, R6, R3, RZ, 0x3c, !PT ;  /* 0x0000000306077212 */ /* 0x000fe200078e3cff */
[----:B------:R-:W-:-:S04]  /*2f10*/  IMAD.SHL.U32 R6, R9, 0x2, RZ ;  /* 0x0000000209067824 */ /* 0x000fc800078e00ff */
[----:B------:R-:W-:-:S05]  /*2f20*/  IMAD.SHL.U32 R4, R7, 0x10, RZ ;  /* 0x0000001007047824 */ /* 0x000fca00078e00ff */
[----:B------:R-:W-:Y:S02]  /*2f30*/  LOP3.LUT R4, R9, R6, R4, 0x96, !PT ;  /* 0x0000000609047212 */ /* 0x000fe400078e9604 */
[----:B------:R-:W-:Y:S02]  /*2f40*/  IADD3 R6, PT, PT, R2, 0xb0f8a, R3 ;  /* 0x000b0f8a02067810 */ /* 0x000fe40007ffe003 */
[----:B------:R-:W-:Y:S02]  /*2f50*/  LOP3.LUT R9, R4, R7, RZ, 0x3c, !PT ;  /* 0x0000000704097212 */ /* 0x000fe400078e3cff */
[C---:B------:R-:W-:Y:S02]  /*2f60*/  IADD3 R7, PT, PT, R2.reuse, 0x10974f, R7 ;  /* 0x0010974f02077810 */ /* 0x040fe40007ffe007 */
[C---:B------:R-:W-:Y:S02]  /*2f70*/  IADD3 R9, PT, PT, R2.reuse, 0x161f14, R9 ;  /* 0x00161f1402097810 */ /* 0x040fe40007ffe009 */
[----:B------:R-:W-:-:S03]  /*2f80*/  IADD3 R3, PT, PT, R2, 0x587c5, R5 ;  /* 0x000587c502037810 */ /* 0x000fc60007ffe005 */
[----:B------:R-:W-:-:S03]  /*2f90*/  IMAD.WIDE.U32 R8, R9, 0x200000, RZ ;  /* 0x0020000009087825 */ /* 0x000fc600078e00ff */
[----:B------:R-:W-:Y:S01]  /*2fa0*/  LOP3.LUT R8, R8, R7, RZ, 0x3c, !PT ;  /* 0x0000000708087212 */ /* 0x000fe200078e3cff */
[----:B------:R-:W-:-:S03]  /*2fb0*/  IMAD.WIDE.U32 R6, R6, 0x200000, RZ ;  /* 0x0020000006067825 */ /* 0x000fc600078e00ff */
[----:B------:R-:W0:Y:S01]  /*2fc0*/  I2F.F64.U64 R4, R8 ;  /* 0x0000000800047312 */ /* 0x000e220000301800 */
[----:B------:R-:W-:-:S07]  /*2fd0*/  LOP3.LUT R6, R6, R3, RZ, 0x3c, !PT ;  /* 0x0000000306067212 */ /* 0x000fce00078e3cff */
[----:B------:R-:W1:Y:S01]  /*2fe0*/  I2F.F64.U64 R2, R6 ;  /* 0x0000000600027312 */ /* 0x000e620000301800 */
[-C--:B0-----:R-:W-:Y:S02]  /*2ff0*/  DFMA R4, R4, R10.reuse, 5.5511151231257827021e-17 ;  /* 0x3c9000000404742b */ /* 0x081fe4000000000a */
[----:B-1----:R-:W-:-:S06]  /*3000*/  DFMA R2, R2, R10, 5.5511151231257827021e-17 ;  /* 0x3c9000000202742b */ /* 0x002fcc000000000a */
[----:B------:R-:W-:-:S08]  /*3010*/  DMUL R4, R4, R4 ;  /* 0x0000000404047228 */ /* 0x000fd00000000000 */
[----:B------:R-:W-:Y:S01]  /*3020*/  DFMA R4, R2, R2, R4 ;  /* 0x000000020204722b */ /* 0x000fe20000000004 */
[----:B------:R-:W-:-:S07]  /*3030*/  VIADD R2, R0, 0x1 ;  /* 0x0000000100027836 */ /* 0x000fce0000000000 */
[----:B------:R-:W-:-:S14]  /*3040*/  DSETP.GE.AND P0, PT, R4, 1, PT ;  /* 0x3ff000000400742a */ /* 0x000fdc0003f06000 */
[----:B------:R-:W-:-:S04]  /*3050*/  @!P0 IMAD.MOV R2, RZ, RZ, R0 ;  /* 0x000000ffff028224 */ /* 0x000fc800078e0200 */
[----:B------:R-:W-:-:S07]  /*3060*/  IMAD.MOV.U32 R0, RZ, RZ, R2 ;  /* 0x000000ffff007224 */ /* 0x000fce00078e0002 */
.L_x_11:
[----:B01----:R-:W0:Y:S01]  /*3070*/  S2R R4, SR_LANEID ;  /* 0x0000000000047919 */ /* 0x003e220000000000 */
[----:B------:R-:W1:Y:S08]  /*3080*/  REDUX.SUM UR5, R0 ;  /* 0x00000000000573c4 */ /* 0x000e70000000c000 */
[----:B------:R-:W2:Y:S01]  /*3090*/  LDC.64 R2, c[0x0][0x380] ;  /* 0x0000e000ff027b82 */ /* 0x000ea20000000a00 */
[----:B------:R-:W-:-:S02]  /*30a0*/  VOTEU.ANY UR4, UPT, PT ;  /* 0x0000000000047886 */ /* 0x000fc400038e0100 */
[----:B------:R-:W-:Y:S01]  /*30b0*/  UFLO.U32 UR4, UR4 ;  /* 0x00000004000472bd */ /* 0x000fe200080e0000 */
[----:B-1----:R-:W-:-:S05]  /*30c0*/  IMAD.U32 R5, RZ, RZ, UR5 ;  /* 0x00000005ff057e24 */ /* 0x002fca000f8e00ff */
[----:B0-----:R-:W-:-:S13]  /*30d0*/  ISETP.EQ.U32.AND P0, PT, R4, UR4, PT ;  /* 0x0000000404007c0c */ /* 0x001fda000bf02070 */
[----:B--2---:R-:W-:Y:S01]  /*30e0*/  @P0 REDG.E.ADD.STRONG.GPU desc[UR6][R2.64], R5 ;  /* 0x000000050200098e */ /* 0x004fe2000c12e106 */
[----:B------:R-:W-:Y:S05]  /*30f0*/  EXIT ;  /* 0x000000000000794d */ /* 0x000fea0003800000 */
.L_x_14:
[----:B------:R-:W-:-:S00]  /*3100*/  BRA `(.L_x_14) ;  /* 0xfffffffc00fc7947 */ /* 0x000fc0000383ffff */
[----:B------:R-:W-:-:S00]  /*3110*/  NOP ;  /* 0x0000000000007918 */ /* 0x000fc00000000000 */
        /* <DEDUP_REMOVED lines=14> */
.L_x_15:


//--------------------- .nv.global.init           --------------------------
	.section	.nv.global.init,"aw",@progbits
	.align	4
.nv.global.init:
	.type		mrg32k3aM1SubSeq,@object
	.size		mrg32k3aM1SubSeq,(mrg32k3aM2SubSeq - mrg32k3aM1SubSeq)
mrg32k3aM1SubSeq:
        /*0000*/ 	.byte	0x0b, 0xcc, 0xee, 0x04, 0x73, 0x29, 0x8b, 0x6f, 0xf6, 0x53, 0x03, 0xf6, 0x23, 0xf6, 0xea, 0xda
        /* <DEDUP_REMOVED lines=125> */
	.type		mrg32k3aM2SubSeq,@object
	.size		mrg32k3aM2SubSeq,(mrg32k3aM1 - mrg32k3aM2SubSeq)
mrg32k3aM2SubSeq:
        /* <DEDUP_REMOVED lines=126> */
	.type		mrg32k3aM1,@object
	.size		mrg32k3aM1,(mrg32k3aM1Seq - mrg32k3aM1)
mrg32k3aM1:
        /* <DEDUP_REMOVED lines=144> */
	.type		mrg32k3aM1Seq,@object
	.size		mrg32k3aM1Seq,(mrg32k3aM2 - mrg32k3aM1Seq)
mrg32k3aM1Seq:
        /* <DEDUP_REMOVED lines=144> */
	.type		mrg32k3aM2,@object
	.size		mrg32k3aM2,(mrg32k3aM2Seq - mrg32k3aM2)
mrg32k3aM2:
        /* <DEDUP_REMOVED lines=144> */
	.type		mrg32k3aM2Seq,@object
	.size		mrg32k3aM2Seq,(precalc_xorwow_matrix - mrg32k3aM2Seq)
mrg32k3aM2Seq:
        /* <DEDUP_REMOVED lines=144> */
	.type		precalc_xorwow_matrix,@object
	.size		precalc_xorwow_matrix,(precalc_xorwow_offset_matrix - precalc_xorwow_matrix)
precalc_xorwow_matrix:
        /* <DEDUP_REMOVED lines=6400> */
	.type		precalc_xorwow_offset_matrix,@object
	.size		precalc_xorwow_offset_matrix,(.L_1 - precalc_xorwow_offset_matrix)
precalc_xorwow_offset_matrix:
        /* <DEDUP_REMOVED lines=6400> */
.L_1:


//--------------------- .nv.shared.reserved.0     --------------------------
	.section	.nv.shared.reserved.0,"aw",@nobits
	.weak		__nv_reservedSMEM_offset_0_alias
	.size		__nv_reservedSMEM_offset_0_alias, 0, 64
	.other		__nv_reservedSMEM_offset_0_alias,@"STO_CUDA_RESERVED_SHARED STV_DEFAULT"
__nv_reservedSMEM_offset_0_alias:
	.zero		0
	.zero		64


//--------------------- .nv.constant0._Z12monteCarloPIPii --------------------------
	.section	.nv.constant0._Z12monteCarloPIPii,"a",@progbits
	.sectionflags	@""
	.align	4
.nv.constant0._Z12monteCarloPIPii:
	.zero		908


//--------------------- SYMBOLS --------------------------

	.type		.nv.reservedSmem.offset0,@object
	.size		.nv.reservedSmem.offset0,0x4
